// auto-generated by cutlass_sweep.gemm — config: {"arch": "sm_90", "cluster_m": 1, "cluster_n": 1, "dtype": "bf16", "dtype_b": "bf16", "layout": "nt", "stages": 0, "tile_k": 64, "tile_m": 256, "tile_n": 160}
#include "cutlass/cutlass.h"
#include "cutlass/gemm/collective/collective_builder.hpp"
#include "cutlass/gemm/device/gemm_universal_adapter.h"
#include "cutlass/gemm/kernel/gemm_universal.hpp"
#include "cutlass/epilogue/collective/collective_builder.hpp"

using ElemA = cutlass::bfloat16_t;
using ElemB = cutlass::bfloat16_t;
using ElemCD = cutlass::bfloat16_t;
using Acc  = float;
using TileShape    = cute::Shape<cute::_256, cute::_160, cute::_64>;
using ClusterShape = cute::Shape<cute::_1, cute::_1, cute::_1>;

using CollectiveEpilogue = typename cutlass::epilogue::collective::CollectiveBuilder<
    cutlass::arch::Sm90, cutlass::arch::OpClassTensorOp,
    TileShape, ClusterShape,
    cutlass::epilogue::collective::EpilogueTileAuto,
    Acc, Acc,
    ElemCD, cutlass::layout::RowMajor, 128 / cutlass::sizeof_bits<ElemCD>::value,
    ElemCD, cutlass::layout::RowMajor, 128 / cutlass::sizeof_bits<ElemCD>::value,
    cutlass::epilogue::collective::EpilogueScheduleAuto
  >::CollectiveOp;

using CollectiveMainloop = typename cutlass::gemm::collective::CollectiveBuilder<
    cutlass::arch::Sm90, cutlass::arch::OpClassTensorOp,
    ElemA, cutlass::layout::RowMajor, 128 / cutlass::sizeof_bits<ElemA>::value,
    ElemB, cutlass::layout::ColumnMajor, 128 / cutlass::sizeof_bits<ElemB>::value,
    Acc,
    TileShape, ClusterShape,
    cutlass::gemm::collective::StageCountAutoCarveout<static_cast<int>(sizeof(typename CollectiveEpilogue::SharedStorage))>,
    cutlass::gemm::collective::KernelScheduleAuto
  >::CollectiveOp;

using GemmKernel = cutlass::gemm::kernel::GemmUniversal<
    cute::Shape<int,int,int,int>,
    CollectiveMainloop,
    CollectiveEpilogue
>;
using Gemm = cutlass::gemm::device::GemmUniversalAdapter<GemmKernel>;

// Force the device kernel symbol into the cubin without needing a host main.
auto* _anchor = &cutlass::device_kernel<GemmKernel>;


// ===== COMPILED SASS (sm_90a) =====

	.target	sm_90a

	.elftype	@"ET_EXEC"


//--------------------- .note.nv.tkinfo           --------------------------
	.section	.note.nv.tkinfo,"",@"SHT_NOTE"
	.sectionflags	@"SHF_NOTE_NV_TKINFO"
	.tkinfo
        /*0018*/ 	.word	0x00000002
        /*0030*/ 	.string	""
        /*0030*/ 	.string	"ptxas"
        /*0030*/ 	.string	"Cuda compilation tools, release 13.0, V13.0.88"
        /*0030*/ 	.string	"Build cuda_13.0.r13.0/compiler.36424714_0"
        /*0030*/ 	.string	"-arch sm_90a -m 64 "



//--------------------- .note.nv.cuinfo           --------------------------
	.section	.note.nv.cuinfo,"",@"SHT_NOTE"
	.sectionflags	@"SHF_NOTE_NV_CUINFO"
        /*0018*/ 	.short	0x0002
        /*001a*/ 	.short	0x005a
        /*001c*/ 	.short	0x0082
	.zero		2


//--------------------- .nv.info                  --------------------------
	.section	.nv.info,"",@"SHT_CUDA_INFO"
	.align	4


	//----- nvinfo : EIATTR_REGCOUNT
	.align		4
        /*0000*/ 	.byte	0x04, 0x2f
        /*0002*/ 	.short	(.L_15 - .L_14)
	.align		4
.L_14:
        /*0004*/ 	.word	index@(_ZN7cutlass13device_kernelINS_4gemm6kernel13GemmUniversalIN4cute5tupleIJiiiiEEENS1_10collective13CollectiveMmaINS1_34MainloopSm90TmaGmmaWarpSpecializedILi4ENS5_IJNS4_1CILi1EEESB_SB_EEENS1_35KernelTmaWarpSpecializedCooperativeEEENS5_IJNSA_ILi256EEENSA_ILi160EEENSA_ILi64EEEEEENS_10bfloat16_tENS5_IJlSB_lEEESJ_SK_NS4_8TiledMMAINS4_8MMA_AtomIJNS4_4SM904GMMA27MMA_64x32x16_F32BF16BF16_SSILNSO_5MajorE0ELSQ_0ELNSO_7ScaleInE1ELSR_1EEEEEENS4_6LayoutINS5_IJNSA_ILi2EEESB_SB_EEENS5_IJSB_NSA_ILi0EEESX_EEEEENS5_IJNS4_10UnderscoreES10_S10_EEEEENS4_13SM90_TMA_LOADENS4_14ComposedLayoutINS4_7SwizzleILi3ELi4ELi3EEENS4_18smem_ptr_flag_bitsILi16EEENSU_INS5_IJNSA_ILi8EEESH_EEENS5_IJSH_SB_EEEEEEEvNS4_8identityES13_S1D_vS1E_EENS_8epilogue10collective6detail29Sm90TmaWarpSpecializedAdapterINS1H_15DefaultEpilogueISJ_SK_SK_NS1G_6thread17LinearCombinationISJ_Li1EffLNS1L_9ScaleType4KindE0ELNS_15FloatRoundStyleE2ESJ_EENS1_15EpilogueDefaultEEEEEvvEEEEvNT_6ParamsE)
        /*0008*/ 	.word	0x000000a8


	//----- nvinfo : EIATTR_FRAME_SIZE
	.align		4
.L_15:
        /*000c*/ 	.byte	0x04, 0x11
        /*000e*/ 	.short	(.L_17 - .L_16)
	.align		4
.L_16:
        /*0010*/ 	.word	index@(_ZN7cutlass13device_kernelINS_4gemm6kernel13GemmUniversalIN4cute5tupleIJiiiiEEENS1_10collective13CollectiveMmaINS1_34MainloopSm90TmaGmmaWarpSpecializedILi4ENS5_IJNS4_1CILi1EEESB_SB_EEENS1_35KernelTmaWarpSpecializedCooperativeEEENS5_IJNSA_ILi256EEENSA_ILi160EEENSA_ILi64EEEEEENS_10bfloat16_tENS5_IJlSB_lEEESJ_SK_NS4_8TiledMMAINS4_8MMA_AtomIJNS4_4SM904GMMA27MMA_64x32x16_F32BF16BF16_SSILNSO_5MajorE0ELSQ_0ELNSO_7ScaleInE1ELSR_1EEEEEENS4_6LayoutINS5_IJNSA_ILi2EEESB_SB_EEENS5_IJSB_NSA_ILi0EEESX_EEEEENS5_IJNS4_10UnderscoreES10_S10_EEEEENS4_13SM90_TMA_LOADENS4_14ComposedLayoutINS4_7SwizzleILi3ELi4ELi3EEENS4_18smem_ptr_flag_bitsILi16EEENSU_INS5_IJNSA_ILi8EEESH_EEENS5_IJSH_SB_EEEEEEEvNS4_8identityES13_S1D_vS1E_EENS_8epilogue10collective6detail29Sm90TmaWarpSpecializedAdapterINS1H_15DefaultEpilogueISJ_SK_SK_NS1G_6thread17LinearCombinationISJ_Li1EffLNS1L_9ScaleType4KindE0ELNS_15FloatRoundStyleE2ESJ_EENS1_15EpilogueDefaultEEEEEvvEEEEvNT_6ParamsE)
        /*0014*/ 	.word	0x00000000


	//----- nvinfo : EIATTR_MIN_STACK_SIZE
	.align		4
.L_17:
        /*0018*/ 	.byte	0x04, 0x12
        /*001a*/ 	.short	(.L_19 - .L_18)
	.align		4
.L_18:
        /*001c*/ 	.word	index@(_ZN7cutlass13device_kernelINS_4gemm6kernel13GemmUniversalIN4cute5tupleIJiiiiEEENS1_10collective13CollectiveMmaINS1_34MainloopSm90TmaGmmaWarpSpecializedILi4ENS5_IJNS4_1CILi1EEESB_SB_EEENS1_35KernelTmaWarpSpecializedCooperativeEEENS5_IJNSA_ILi256EEENSA_ILi160EEENSA_ILi64EEEEEENS_10bfloat16_tENS5_IJlSB_lEEESJ_SK_NS4_8TiledMMAINS4_8MMA_AtomIJNS4_4SM904GMMA27MMA_64x32x16_F32BF16BF16_SSILNSO_5MajorE0ELSQ_0ELNSO_7ScaleInE1ELSR_1EEEEEENS4_6LayoutINS5_IJNSA_ILi2EEESB_SB_EEENS5_IJSB_NSA_ILi0EEESX_EEEEENS5_IJNS4_10UnderscoreES10_S10_EEEEENS4_13SM90_TMA_LOADENS4_14ComposedLayoutINS4_7SwizzleILi3ELi4ELi3EEENS4_18smem_ptr_flag_bitsILi16EEENSU_INS5_IJNSA_ILi8EEESH_EEENS5_IJSH_SB_EEEEEEEvNS4_8identityES13_S1D_vS1E_EENS_8epilogue10collective6detail29Sm90TmaWarpSpecializedAdapterINS1H_15DefaultEpilogueISJ_SK_SK_NS1G_6thread17LinearCombinationISJ_Li1EffLNS1L_9ScaleType4KindE0ELNS_15FloatRoundStyleE2ESJ_EENS1_15EpilogueDefaultEEEEEvvEEEEvNT_6ParamsE)
        /*0020*/ 	.word	0x00000000
.L_19:


//--------------------- .nv.compat                --------------------------
	.section	.nv.compat,"",@"SHT_CUDA_COMPAT_INFO"
	.align	4
        /*0000*/ 	.byte	0x02, 0x09, 0x01, 0x00, 0x02, 0x02, 0x04, 0x00, 0x02, 0x05, 0x05, 0x00, 0x03, 0x07, 0x01, 0x01
        /*0010*/ 	.byte	0x02, 0x03, 0x01, 0x00, 0x02, 0x06, 0x01, 0x00, 0x04, 0x0b, 0x08, 0x00, 0x00, 0x00, 0x00, 0x00
        /*0020*/ 	.byte	0x00, 0x00, 0x00, 0x00


//--------------------- .nv.info._ZN7cutlass13device_kernelINS_4gemm6kernel13GemmUniversalIN4cute5tupleIJiiiiEEENS1_10collective13CollectiveMmaINS1_34MainloopSm90TmaGmmaWarpSpecializedILi4ENS5_IJNS4_1CILi1EEESB_SB_EEENS1_35KernelTmaWarpSpecializedCooperativeEEENS5_IJNSA_ILi256EEENSA_ILi160EEENSA_ILi64EEEEEENS_10bfloat16_tENS5_IJlSB_lEEESJ_SK_NS4_8TiledMMAINS4_8MMA_AtomIJNS4_4SM904GMMA27MMA_64x32x16_F32BF16BF16_SSILNSO_5MajorE0ELSQ_0ELNSO_7ScaleInE1ELSR_1EEEEEENS4_6LayoutINS5_IJNSA_ILi2EEESB_SB_EEENS5_IJSB_NSA_ILi0EEESX_EEEEENS5_IJNS4_10UnderscoreES10_S10_EEEEENS4_13SM90_TMA_LOADENS4_14ComposedLayoutINS4_7SwizzleILi3ELi4ELi3EEENS4_18smem_ptr_flag_bitsILi16EEENSU_INS5_IJNSA_ILi8EEESH_EEENS5_IJSH_SB_EEEEEEEvNS4_8identityES13_S1D_vS1E_EENS_8epilogue10collective6detail29Sm90TmaWarpSpecializedAdapterINS1H_15DefaultEpilogueISJ_SK_SK_NS1G_6thread17LinearCombinationISJ_Li1EffLNS1L_9ScaleType4KindE0ELNS_15FloatRoundStyleE2ESJ_EENS1_15EpilogueDefaultEEEEEvvEEEEvNT_6ParamsE --------------------------
	.section	.nv.info._ZN7cutlass13device_kernelINS_4gemm6kernel13GemmUniversalIN4cute5tupleIJiiiiEEENS1_10collective13CollectiveMmaINS1_34MainloopSm90TmaGmmaWarpSpecializedILi4ENS5_IJNS4_1CILi1EEESB_SB_EEENS1_35KernelTmaWarpSpecializedCooperativeEEENS5_IJNSA_ILi256EEENSA_ILi160EEENSA_ILi64EEEEEENS_10bfloat16_tENS5_IJlSB_lEEESJ_SK_NS4_8TiledMMAINS4_8MMA_AtomIJNS4_4SM904GMMA27MMA_64x32x16_F32BF16BF16_SSILNSO_5MajorE0ELSQ_0ELNSO_7ScaleInE1ELSR_1EEEEEENS4_6LayoutINS5_IJNSA_ILi2EEESB_SB_EEENS5_IJSB_NSA_ILi0EEESX_EEEEENS5_IJNS4_10UnderscoreES10_S10_EEEEENS4_13SM90_TMA_LOADENS4_14ComposedLayoutINS4_7SwizzleILi3ELi4ELi3EEENS4_18smem_ptr_flag_bitsILi16EEENSU_INS5_IJNSA_ILi8EEESH_EEENS5_IJSH_SB_EEEEEEEvNS4_8identityES13_S1D_vS1E_EENS_8epilogue10collective6detail29Sm90TmaWarpSpecializedAdapterINS1H_15DefaultEpilogueISJ_SK_SK_NS1G_6thread17LinearCombinationISJ_Li1EffLNS1L_9ScaleType4KindE0ELNS_15FloatRoundStyleE2ESJ_EENS1_15EpilogueDefaultEEEEEvvEEEEvNT_6ParamsE,"",@"SHT_CUDA_INFO"
	.sectionflags	@""
	.align	4


	//----- nvinfo : EIATTR_CUDA_API_VERSION
	.align		4
        /*0000*/ 	.byte	0x04, 0x37
        /*0002*/ 	.short	(.L_21 - .L_20)
.L_20:
        /*0004*/ 	.word	0x00000082


	//----- nvinfo : EIATTR_KPARAM_INFO
	.align		4
.L_21:
        /*0008*/ 	.byte	0x04, 0x17
        /*000a*/ 	.short	(.L_23 - .L_22)
.L_22:
        /*000c*/ 	.word	0x00000000
        /*0010*/ 	.short	0x0000
        /*0012*/ 	.short	0x0070
        /*0014*/ 	.byte	0x00, 0xf0, 0x01, 0x10


	//----- nvinfo : EIATTR_SPARSE_MMA_MASK
	.align		4
.L_23:
        /*0018*/ 	.byte	0x03, 0x50
        /*001a*/ 	.short	0x0000


	//----- nvinfo : EIATTR_MAXREG_COUNT
	.align		4
        /*001c*/ 	.byte	0x03, 0x1b
        /*001e*/ 	.short	0x00a8


	//----- nvinfo : EIATTR_NUM_BARRIERS
	.align		4
        /*0020*/ 	.byte	0x02, 0x4c
        /*0022*/ 	.byte	0x01
	.zero		1


	//----- nvinfo : EIATTR_EXTERNS
	.align		4
        /*0024*/ 	.byte	0x04, 0x0f
        /*0026*/ 	.short	(.L_25 - .L_24)


	//   ....[0]....
	.align		4
.L_24:
        /*0028*/ 	.word	index@(__assertfail)


	//----- nvinfo : EIATTR_MERCURY_ISA_VERSION
	.align		4
.L_25:
        /*002c*/ 	.byte	0x03, 0x5f
        /*002e*/ 	.short	0x0101


	//----- nvinfo : EIATTR_INT_WARP_WIDE_INSTR_OFFSETS
	.align		4
        /*0030*/ 	.byte	0x04, 0x31
        /*0032*/ 	.short	(.L_27 - .L_26)


	//   ....[0]....
.L_26:
        /*0034*/ 	.word	0x000004f0


	//   ....[1]....
        /*0038*/ 	.word	0x00000500


	//   ....[2]....
        /*003c*/ 	.word	0x00000590


	//----- nvinfo : EIATTR_COOP_GROUP_MASK_REGIDS
	.align		4
.L_27:
        /*0040*/ 	.byte	0x04, 0x29
        /*0042*/ 	.short	(.L_29 - .L_28)


	//   ....[0]....
.L_28:
        /*0044*/ 	.word	0xffffffff


	//   ....[1]....
        /*0048*/ 	.word	0xffffffff


	//   ....[2]....
        /*004c*/ 	.word	0xffffffff


	//   ....[3]....
        /*0050*/ 	.word	0xffffffff


	//   ....[4]....
        /*0054*/ 	.word	0xffffffff


	//----- nvinfo : EIATTR_COOP_GROUP_INSTR_OFFSETS
	.align		4
.L_29:
        /*0058*/ 	.byte	0x04, 0x28
        /*005a*/ 	.short	(.L_31 - .L_30)


	//   ....[0]....
.L_30:
        /*005c*/ 	.word	0x00000060


	//   ....[1]....
        /*0060*/ 	.word	0x00000070


	//   ....[2]....
        /*0064*/ 	.word	0x00000190


	//   ....[3]....
        /*0068*/ 	.word	0x000003a0


	//   ....[4]....
        /*006c*/ 	.word	0x00001120


	//----- nvinfo : EIATTR_REG_RECONFIG
	.align		4
.L_31:
        /*0070*/ 	.byte	0x01, 0x54
	.zero		2


	//----- nvinfo : EIATTR_SYSCALL_OFFSETS
	.align		4
        /*0074*/ 	.byte	0x04, 0x46
        /*0076*/ 	.short	(.L_33 - .L_32)


	//   ....[0]....
.L_32:
        /*0078*/ 	.word	0x000012e0


	//----- nvinfo : EIATTR_MBARRIER_INSTR_OFFSETS
	.align		4
.L_33:
        /*007c*/ 	.byte	0x04, 0x39
        /*007e*/ 	.short	(.L_35 - .L_34)


	//   ....[0]....
.L_34:
        /*0080*/ 	.word	0x00000310
        /*0084*/ 	.word	0x000000ff
        /*0088*/ 	.word	0x00000000
        /*008c*/ 	.short	0x0100
        /*008e*/ 	.byte	0x08
	.zero		1


	//   ....[1]....
        /*0090*/ 	.word	0x00000320
        /*0094*/ 	.word	0x000000ff
        /*0098*/ 	.word	0x00000020
        /*009c*/ 	.short	0x0100
        /*009e*/ 	.byte	0x08
	.zero		1


	//   ....[2]....
        /*00a0*/ 	.word	0x00000330
        /*00a4*/ 	.word	0x000000ff
        /*00a8*/ 	.word	0x00000008
        /*00ac*/ 	.short	0x0100
        /*00ae*/ 	.byte	0x08
	.zero		1


	//   ....[3]....
        /*00b0*/ 	.word	0x00000340
        /*00b4*/ 	.word	0x000000ff
        /*00b8*/ 	.word	0x00000028
        /*00bc*/ 	.short	0x0100
        /*00be*/ 	.byte	0x08
	.zero		1


	//   ....[4]....
        /*00c0*/ 	.word	0x00000350
        /*00c4*/ 	.word	0x000000ff
        /*00c8*/ 	.word	0x00000010
        /*00cc*/ 	.short	0x0100
        /*00ce*/ 	.byte	0x08
	.zero		1


	//   ....[5]....
        /*00d0*/ 	.word	0x00000360
        /*00d4*/ 	.word	0x000000ff
        /*00d8*/ 	.word	0x00000030
        /*00dc*/ 	.short	0x0100
        /*00de*/ 	.byte	0x08
	.zero		1


	//   ....[6]....
        /*00e0*/ 	.word	0x00000370
        /*00e4*/ 	.word	0x000000ff
        /*00e8*/ 	.word	0x00000018
        /*00ec*/ 	.short	0x0100
        /*00ee*/ 	.byte	0x08
	.zero		1


	//   ....[7]....
        /*00f0*/ 	.word	0x00000380
        /*00f4*/ 	.word	0x000000ff
        /*00f8*/ 	.word	0x00000038
        /*00fc*/ 	.short	0x0100
        /*00fe*/ 	.byte	0x08
	.zero		1


	//   ....[8]....
        /*0100*/ 	.word	0x00000610
        /*0104*/ 	.word	0x000000ff
        /*0108*/ 	.word	0x00000050
        /*010c*/ 	.short	0x0100
        /*010e*/ 	.byte	0x10
	.zero		1


	//   ....[9]....
        /*0110*/ 	.word	0x00000680
        /*0114*/ 	.word	0x000000ff
        /*0118*/ 	.word	0x00000058
        /*011c*/ 	.short	0x0100
        /*011e*/ 	.byte	0x10
	.zero		1


	//   ....[10]....
        /*0120*/ 	.word	0x00001370
        /*0124*/ 	.word	0x00000003
        /*0128*/ 	.word	0x00000000
        /*012c*/ 	.short	0x010a
        /*012e*/ 	.byte	0x3f
	.zero		1


	//   ....[11]....
        /*0130*/ 	.word	0x000013b0
        /*0134*/ 	.word	0x00000003
        /*0138*/ 	.word	0x00000000
        /*013c*/ 	.short	0x010a
        /*013e*/ 	.byte	0x3f
	.zero		1


	//   ....[12]....
        /*0140*/ 	.word	0x000024b0
        /*0144*/ 	.word	0x000000ff
        /*0148*/ 	.word	0x00000000
        /*014c*/ 	.short	0x010a
        /*014e*/ 	.byte	0x04
	.zero		1


	//   ....[13]....
        /*0150*/ 	.word	0x000024f0
        /*0154*/ 	.word	0x000000ff
        /*0158*/ 	.word	0x00000000
        /*015c*/ 	.short	0x010a
        /*015e*/ 	.byte	0x04
	.zero		1


	//   ....[14]....
        /*0160*/ 	.word	0x000034e0
        /*0164*/ 	.word	0x000000ff
        /*0168*/ 	.word	0x00000000
        /*016c*/ 	.short	0x0101
        /*016e*/ 	.byte	0x04
	.zero		1


	//   ....[15]....
        /*0170*/ 	.word	0x00003690
        /*0174*/ 	.word	0x000000ff
        /*0178*/ 	.word	0x00000000
        /*017c*/ 	.short	0x0101
        /*017e*/ 	.byte	0x04
	.zero		1


	//   ....[16]....
        /*0180*/ 	.word	0x0000e7b0
        /*0184*/ 	.word	0x0000000d
        /*0188*/ 	.word	0x00000020
        /*018c*/ 	.short	0x010a
        /*018e*/ 	.byte	0x3f
	.zero		1


	//   ....[17]....
        /*0190*/ 	.word	0x0000eb90
        /*0194*/ 	.word	0x00000003
        /*0198*/ 	.word	0x00000058
        /*019c*/ 	.short	0x0101
        /*019e*/ 	.byte	0x3f
	.zero		1


	//   ....[18]....
        /*01a0*/ 	.word	0x0000f2e0
        /*01a4*/ 	.word	0x00000007
        /*01a8*/ 	.word	0x00000000
        /*01ac*/ 	.short	0x010a
        /*01ae*/ 	.byte	0x3f
	.zero		1


	//   ....[19]....
        /*01b0*/ 	.word	0x0000f360
        /*01b4*/ 	.word	0x00000009
        /*01b8*/ 	.word	0x00000000
        /*01bc*/ 	.short	0x010a
        /*01be*/ 	.byte	0x3f
	.zero		1


	//   ....[20]....
        /*01c0*/ 	.word	0x0000f3f0
        /*01c4*/ 	.word	0x00000006
        /*01c8*/ 	.word	0x00000000
        /*01cc*/ 	.short	0x010a
        /*01ce*/ 	.byte	0x3f
	.zero		1


	//   ....[21]....
        /*01d0*/ 	.word	0x0000f480
        /*01d4*/ 	.word	0x00000003
        /*01d8*/ 	.word	0x00000000
        /*01dc*/ 	.short	0x010a
        /*01de*/ 	.byte	0x3f
	.zero		1


	//   ....[22]....
        /*01e0*/ 	.word	0x0000f4e0
        /*01e4*/ 	.word	0x00000003
        /*01e8*/ 	.word	0x00000000
        /*01ec*/ 	.short	0x010a
        /*01ee*/ 	.byte	0x3f
	.zero		1


	//   ....[23]....
        /*01f0*/ 	.word	0x0000f540
        /*01f4*/ 	.word	0x00000005
        /*01f8*/ 	.word	0x00000000
        /*01fc*/ 	.short	0x010a
        /*01fe*/ 	.byte	0x3f
	.zero		1


	//   ....[24]....
        /*0200*/ 	.word	0x0000f610
        /*0204*/ 	.word	0x0000000d
        /*0208*/ 	.word	0x00000020
        /*020c*/ 	.short	0x010a
        /*020e*/ 	.byte	0x3f
	.zero		1


	//   ....[25]....
        /*0210*/ 	.word	0x0000f6e0
        /*0214*/ 	.word	0x00000007
        /*0218*/ 	.word	0x00000000
        /*021c*/ 	.short	0x010a
        /*021e*/ 	.byte	0x3f
	.zero		1


	//   ....[26]....
        /*0220*/ 	.word	0x0000f730
        /*0224*/ 	.word	0x00000009
        /*0228*/ 	.word	0x00000000
        /*022c*/ 	.short	0x010a
        /*022e*/ 	.byte	0x3f
	.zero		1


	//   ....[27]....
        /*0230*/ 	.word	0x0000f780
        /*0234*/ 	.word	0x00000006
        /*0238*/ 	.word	0x00000000
        /*023c*/ 	.short	0x010a
        /*023e*/ 	.byte	0x3f
	.zero		1


	//----- nvinfo : EIATTR_NUM_MBARRIERS
	.align		4
.L_35:
        /*0240*/ 	.byte	0x03, 0x38
        /*0242*/ 	.short	0x000a


	//----- nvinfo : EIATTR_EXIT_INSTR_OFFSETS
	.align		4
        /*0244*/ 	.byte	0x04, 0x1c
        /*0246*/ 	.short	(.L_37 - .L_36)


	//   ....[0]....
.L_36:
        /*0248*/ 	.word	0x000006e0


	//   ....[1]....
        /*024c*/ 	.word	0x00001050


	//   ....[2]....
        /*0250*/ 	.word	0x0000dd60


	//   ....[3]....
        /*0254*/ 	.word	0x0000e450


	//   ....[4]....
        /*0258*/ 	.word	0x0000f4d0


	//----- nvinfo : EIATTR_MAX_THREADS
	.align		4
.L_37:
        /*025c*/ 	.byte	0x04, 0x05
        /*025e*/ 	.short	(.L_39 - .L_38)
.L_38:
        /*0260*/ 	.word	0x00000180
        /*0264*/ 	.word	0x00000001
        /*0268*/ 	.word	0x00000001


	//----- nvinfo : EIATTR_CRS_STACK_SIZE
	.align		4
.L_39:
        /*026c*/ 	.byte	0x04, 0x1e
        /*026e*/ 	.short	(.L_41 - .L_40)
.L_40:
        /*0270*/ 	.word	0x00000000


	//----- nvinfo : EIATTR_CBANK_PARAM_SIZE
	.align		4
.L_41:
        /*0274*/ 	.byte	0x03, 0x19
        /*0276*/ 	.short	0x0470


	//----- nvinfo : EIATTR_PARAM_CBANK
	.align		4
        /*0278*/ 	.byte	0x04, 0x0a
        /*027a*/ 	.short	(.L_43 - .L_42)
	.align		4
.L_42:
        /*027c*/ 	.word	index@(.nv.constant0._ZN7cutlass13device_kernelINS_4gemm6kernel13GemmUniversalIN4cute5tupleIJiiiiEEENS1_10collective13CollectiveMmaINS1_34MainloopSm90TmaGmmaWarpSpecializedILi4ENS5_IJNS4_1CILi1EEESB_SB_EEENS1_35KernelTmaWarpSpecializedCooperativeEEENS5_IJNSA_ILi256EEENSA_ILi160EEENSA_ILi64EEEEEENS_10bfloat16_tENS5_IJlSB_lEEESJ_SK_NS4_8TiledMMAINS4_8MMA_AtomIJNS4_4SM904GMMA27MMA_64x32x16_F32BF16BF16_SSILNSO_5MajorE0ELSQ_0ELNSO_7ScaleInE1ELSR_1EEEEEENS4_6LayoutINS5_IJNSA_ILi2EEESB_SB_EEENS5_IJSB_NSA_ILi0EEESX_EEEEENS5_IJNS4_10UnderscoreES10_S10_EEEEENS4_13SM90_TMA_LOADENS4_14ComposedLayoutINS4_7SwizzleILi3ELi4ELi3EEENS4_18smem_ptr_flag_bitsILi16EEENSU_INS5_IJNSA_ILi8EEESH_EEENS5_IJSH_SB_EEEEEEEvNS4_8identityES13_S1D_vS1E_EENS_8epilogue10collective6detail29Sm90TmaWarpSpecializedAdapterINS1H_15DefaultEpilogueISJ_SK_SK_NS1G_6thread17LinearCombinationISJ_Li1EffLNS1L_9ScaleType4KindE0ELNS_15FloatRoundStyleE2ESJ_EENS1_15EpilogueDefaultEEEEEvvEEEEvNT_6ParamsE)
        /*0280*/ 	.short	0x0210
        /*0282*/ 	.short	0x0470


	//----- nvinfo : EIATTR_SW_WAR
	.align		4
.L_43:
        /*0284*/ 	.byte	0x04, 0x36
        /*0286*/ 	.short	(.L_45 - .L_44)
.L_44:
        /*0288*/ 	.word	0x00000008
.L_45:


//--------------------- .nv.callgraph             --------------------------
	.section	.nv.callgraph,"",@"SHT_CUDA_CALLGRAPH"
	.align	4
	.sectionentsize	8
	.align		4
        /*0000*/ 	.word	0x00000000
	.align		4
        /*0004*/ 	.word	0xffffffff
	.align		4
        /*0008*/ 	.word	index@(_ZN7cutlass13device_kernelINS_4gemm6kernel13GemmUniversalIN4cute5tupleIJiiiiEEENS1_10collective13CollectiveMmaINS1_34MainloopSm90TmaGmmaWarpSpecializedILi4ENS5_IJNS4_1CILi1EEESB_SB_EEENS1_35KernelTmaWarpSpecializedCooperativeEEENS5_IJNSA_ILi256EEENSA_ILi160EEENSA_ILi64EEEEEENS_10bfloat16_tENS5_IJlSB_lEEESJ_SK_NS4_8TiledMMAINS4_8MMA_AtomIJNS4_4SM904GMMA27MMA_64x32x16_F32BF16BF16_SSILNSO_5MajorE0ELSQ_0ELNSO_7ScaleInE1ELSR_1EEEEEENS4_6LayoutINS5_IJNSA_ILi2EEESB_SB_EEENS5_IJSB_NSA_ILi0EEESX_EEEEENS5_IJNS4_10UnderscoreES10_S10_EEEEENS4_13SM90_TMA_LOADENS4_14ComposedLayoutINS4_7SwizzleILi3ELi4ELi3EEENS4_18smem_ptr_flag_bitsILi16EEENSU_INS5_IJNSA_ILi8EEESH_EEENS5_IJSH_SB_EEEEEEEvNS4_8identityES13_S1D_vS1E_EENS_8epilogue10collective6detail29Sm90TmaWarpSpecializedAdapterINS1H_15DefaultEpilogueISJ_SK_SK_NS1G_6thread17LinearCombinationISJ_Li1EffLNS1L_9ScaleType4KindE0ELNS_15FloatRoundStyleE2ESJ_EENS1_15EpilogueDefaultEEEEEvvEEEEvNT_6ParamsE)
	.align		4
        /*000c*/ 	.word	index@(__assertfail)
	.align		4
        /*0010*/ 	.word	0x00000000
	.align		4
        /*0014*/ 	.word	0xfffffffe
	.align		4
        /*0018*/ 	.word	0x00000000
	.align		4
        /*001c*/ 	.word	0xfffffffd
	.align		4
        /*0020*/ 	.word	0x00000000
	.align		4
        /*0024*/ 	.word	0xfffffffc


//--------------------- .nv.constant4             --------------------------
	.section	.nv.constant4,"a",@progbits
	.align	8
	.align		8
.nv.constant4:
        /*0000*/ 	.dword	__assertfail
	.align		8
        /*0008*/ 	.dword	__unnamed_1
	.align		8
        /*0010*/ 	.dword	_ZN40_INTERNAL_a50de047_4_k_cu_a7c0e655_162154cuda3std3__45__cpo5beginE
	.align		8
        /*0018*/ 	.dword	_ZN40_INTERNAL_a50de047_4_k_cu_a7c0e655_162154cuda3std3__45__cpo3endE
	.align		8
        /*0020*/ 	.dword	_ZN40_INTERNAL_a50de047_4_k_cu_a7c0e655_162154cuda3std3__45__cpo6cbeginE
	.align		8
        /*0028*/ 	.dword	_ZN40_INTERNAL_a50de047_4_k_cu_a7c0e655_162154cuda3std3__45__cpo4cendE
	.align		8
        /*0030*/ 	.dword	_ZN40_INTERNAL_a50de047_4_k_cu_a7c0e655_162154cuda3std3__442_GLOBAL__N__a50de047_4_k_cu_a7c0e655_162156ignoreE
	.align		8
        /*0038*/ 	.dword	_ZN40_INTERNAL_a50de047_4_k_cu_a7c0e655_162154cuda3std3__419piecewise_constructE
	.align		8
        /*0040*/ 	.dword	_ZN40_INTERNAL_a50de047_4_k_cu_a7c0e655_162154cuda3std3__48in_placeE
	.align		8
        /*0048*/ 	.dword	_ZN40_INTERNAL_a50de047_4_k_cu_a7c0e655_162154cuda3std6ranges3__45__cpo4swapE
	.align		8
        /*0050*/ 	.dword	_ZN40_INTERNAL_a50de047_4_k_cu_a7c0e655_162154cuda3std6ranges3__45__cpo9iter_moveE
	.align		8
        /*0058*/ 	.dword	_ZN40_INTERNAL_a50de047_4_k_cu_a7c0e655_162154cute7productE
	.align		8
        /*0060*/ 	.dword	_ZN40_INTERNAL_a50de047_4_k_cu_a7c0e655_162154cute1_E
	.align		8
        /*0068*/ 	.dword	$str$22
	.align		8
        /*0070*/ 	.dword	$str$23


//--------------------- .text._ZN7cutlass13device_kernelINS_4gemm6kernel13GemmUniversalIN4cute5tupleIJiiiiEEENS1_10collective13CollectiveMmaINS1_34MainloopSm90TmaGmmaWarpSpecializedILi4ENS5_IJNS4_1CILi1EEESB_SB_EEENS1_35KernelTmaWarpSpecializedCooperativeEEENS5_IJNSA_ILi256EEENSA_ILi160EEENSA_ILi64EEEEEENS_10bfloat16_tENS5_IJlSB_lEEESJ_SK_NS4_8TiledMMAINS4_8MMA_AtomIJNS4_4SM904GMMA27MMA_64x32x16_F32BF16BF16_SSILNSO_5MajorE0ELSQ_0ELNSO_7ScaleInE1ELSR_1EEEEEENS4_6LayoutINS5_IJNSA_ILi2EEESB_SB_EEENS5_IJSB_NSA_ILi0EEESX_EEEEENS5_IJNS4_10UnderscoreES10_S10_EEEEENS4_13SM90_TMA_LOADENS4_14ComposedLayoutINS4_7SwizzleILi3ELi4ELi3EEENS4_18smem_ptr_flag_bitsILi16EEENSU_INS5_IJNSA_ILi8EEESH_EEENS5_IJSH_SB_EEEEEEEvNS4_8identityES13_S1D_vS1E_EENS_8epilogue10collective6detail29Sm90TmaWarpSpecializedAdapterINS1H_15DefaultEpilogueISJ_SK_SK_NS1G_6thread17LinearCombinationISJ_Li1EffLNS1L_9ScaleType4KindE0ELNS_15FloatRoundStyleE2ESJ_EENS1_15EpilogueDefaultEEEEEvvEEEEvNT_6ParamsE --------------------------
	.section	.text._ZN7cutlass13device_kernelINS_4gemm6kernel13GemmUniversalIN4cute5tupleIJiiiiEEENS1_10collective13CollectiveMmaINS1_34MainloopSm90TmaGmmaWarpSpecializedILi4ENS5_IJNS4_1CILi1EEESB_SB_EEENS1_35KernelTmaWarpSpecializedCooperativeEEENS5_IJNSA_ILi256EEENSA_ILi160EEENSA_ILi64EEEEEENS_10bfloat16_tENS5_IJlSB_lEEESJ_SK_NS4_8TiledMMAINS4_8MMA_AtomIJNS4_4SM904GMMA27MMA_64x32x16_F32BF16BF16_SSILNSO_5MajorE0ELSQ_0ELNSO_7ScaleInE1ELSR_1EEEEEENS4_6LayoutINS5_IJNSA_ILi2EEESB_SB_EEENS5_IJSB_NSA_ILi0EEESX_EEEEENS5_IJNS4_10UnderscoreES10_S10_EEEEENS4_13SM90_TMA_LOADENS4_14ComposedLayoutINS4_7SwizzleILi3ELi4ELi3EEENS4_18smem_ptr_flag_bitsILi16EEENSU_INS5_IJNSA_ILi8EEESH_EEENS5_IJSH_SB_EEEEEEEvNS4_8identityES13_S1D_vS1E_EENS_8epilogue10collective6detail29Sm90TmaWarpSpecializedAdapterINS1H_15DefaultEpilogueISJ_SK_SK_NS1G_6thread17LinearCombinationISJ_Li1EffLNS1L_9ScaleType4KindE0ELNS_15FloatRoundStyleE2ESJ_EENS1_15EpilogueDefaultEEEEEvvEEEEvNT_6ParamsE,"ax",@progbits
	.align	128
.text._ZN7cutlass13device_kernelINS_4gemm6kernel13GemmUniversalIN4cute5tupleIJiiiiEEENS1_10collective13CollectiveMmaINS1_34MainloopSm90TmaGmmaWarpSpecializedILi4ENS5_IJNS4_1CILi1EEESB_SB_EEENS1_35KernelTmaWarpSpecializedCooperativeEEENS5_IJNSA_ILi256EEENSA_ILi160EEENSA_ILi64EEEEEENS_10bfloat16_tENS5_IJlSB_lEEESJ_SK_NS4_8TiledMMAINS4_8MMA_AtomIJNS4_4SM904GMMA27MMA_64x32x16_F32BF16BF16_SSILNSO_5MajorE0ELSQ_0ELNSO_7ScaleInE1ELSR_1EEEEEENS4_6LayoutINS5_IJNSA_ILi2EEESB_SB_EEENS5_IJSB_NSA_ILi0EEESX_EEEEENS5_IJNS4_10UnderscoreES10_S10_EEEEENS4_13SM90_TMA_LOADENS4_14ComposedLayoutINS4_7SwizzleILi3ELi4ELi3EEENS4_18smem_ptr_flag_bitsILi16EEENSU_INS5_IJNSA_ILi8EEESH_EEENS5_IJSH_SB_EEEEEEEvNS4_8identityES13_S1D_vS1E_EENS_8epilogue10collective6detail29Sm90TmaWarpSpecializedAdapterINS1H_15DefaultEpilogueISJ_SK_SK_NS1G_6thread17LinearCombinationISJ_Li1EffLNS1L_9ScaleType4KindE0ELNS_15FloatRoundStyleE2ESJ_EENS1_15EpilogueDefaultEEEEEvvEEEEvNT_6ParamsE:
        .type           _ZN7cutlass13device_kernelINS_4gemm6kernel13GemmUniversalIN4cute5tupleIJiiiiEEENS1_10collective13CollectiveMmaINS1_34MainloopSm90TmaGmmaWarpSpecializedILi4ENS5_IJNS4_1CILi1EEESB_SB_EEENS1_35KernelTmaWarpSpecializedCooperativeEEENS5_IJNSA_ILi256EEENSA_ILi160EEENSA_ILi64EEEEEENS_10bfloat16_tENS5_IJlSB_lEEESJ_SK_NS4_8TiledMMAINS4_8MMA_AtomIJNS4_4SM904GMMA27MMA_64x32x16_F32BF16BF16_SSILNSO_5MajorE0ELSQ_0ELNSO_7ScaleInE1ELSR_1EEEEEENS4_6LayoutINS5_IJNSA_ILi2EEESB_SB_EEENS5_IJSB_NSA_ILi0EEESX_EEEEENS5_IJNS4_10UnderscoreES10_S10_EEEEENS4_13SM90_TMA_LOADENS4_14ComposedLayoutINS4_7SwizzleILi3ELi4ELi3EEENS4_18smem_ptr_flag_bitsILi16EEENSU_INS5_IJNSA_ILi8EEESH_EEENS5_IJSH_SB_EEEEEEEvNS4_8identityES13_S1D_vS1E_EENS_8epilogue10collective6detail29Sm90TmaWarpSpecializedAdapterINS1H_15DefaultEpilogueISJ_SK_SK_NS1G_6thread17LinearCombinationISJ_Li1EffLNS1L_9ScaleType4KindE0ELNS_15FloatRoundStyleE2ESJ_EENS1_15EpilogueDefaultEEEEEvvEEEEvNT_6ParamsE,@function
        .size           _ZN7cutlass13device_kernelINS_4gemm6kernel13GemmUniversalIN4cute5tupleIJiiiiEEENS1_10collective13CollectiveMmaINS1_34MainloopSm90TmaGmmaWarpSpecializedILi4ENS5_IJNS4_1CILi1EEESB_SB_EEENS1_35KernelTmaWarpSpecializedCooperativeEEENS5_IJNSA_ILi256EEENSA_ILi160EEENSA_ILi64EEEEEENS_10bfloat16_tENS5_IJlSB_lEEESJ_SK_NS4_8TiledMMAINS4_8MMA_AtomIJNS4_4SM904GMMA27MMA_64x32x16_F32BF16BF16_SSILNSO_5MajorE0ELSQ_0ELNSO_7ScaleInE1ELSR_1EEEEEENS4_6LayoutINS5_IJNSA_ILi2EEESB_SB_EEENS5_IJSB_NSA_ILi0EEESX_EEEEENS5_IJNS4_10UnderscoreES10_S10_EEEEENS4_13SM90_TMA_LOADENS4_14ComposedLayoutINS4_7SwizzleILi3ELi4ELi3EEENS4_18smem_ptr_flag_bitsILi16EEENSU_INS5_IJNSA_ILi8EEESH_EEENS5_IJSH_SB_EEEEEEEvNS4_8identityES13_S1D_vS1E_EENS_8epilogue10collective6detail29Sm90TmaWarpSpecializedAdapterINS1H_15DefaultEpilogueISJ_SK_SK_NS1G_6thread17LinearCombinationISJ_Li1EffLNS1L_9ScaleType4KindE0ELNS_15FloatRoundStyleE2ESJ_EENS1_15EpilogueDefaultEEEEEvvEEEEvNT_6ParamsE,(.L_x_384 - _ZN7cutlass13device_kernelINS_4gemm6kernel13GemmUniversalIN4cute5tupleIJiiiiEEENS1_10collective13CollectiveMmaINS1_34MainloopSm90TmaGmmaWarpSpecializedILi4ENS5_IJNS4_1CILi1EEESB_SB_EEENS1_35KernelTmaWarpSpecializedCooperativeEEENS5_IJNSA_ILi256EEENSA_ILi160EEENSA_ILi64EEEEEENS_10bfloat16_tENS5_IJlSB_lEEESJ_SK_NS4_8TiledMMAINS4_8MMA_AtomIJNS4_4SM904GMMA27MMA_64x32x16_F32BF16BF16_SSILNSO_5MajorE0ELSQ_0ELNSO_7ScaleInE1ELSR_1EEEEEENS4_6LayoutINS5_IJNSA_ILi2EEESB_SB_EEENS5_IJSB_NSA_ILi0EEESX_EEEEENS5_IJNS4_10UnderscoreES10_S10_EEEEENS4_13SM90_TMA_LOADENS4_14ComposedLayoutINS4_7SwizzleILi3ELi4ELi3EEENS4_18smem_ptr_flag_bitsILi16EEENSU_INS5_IJNSA_ILi8EEESH_EEENS5_IJSH_SB_EEEEEEEvNS4_8identityES13_S1D_vS1E_EENS_8epilogue10collective6detail29Sm90TmaWarpSpecializedAdapterINS1H_15DefaultEpilogueISJ_SK_SK_NS1G_6thread17LinearCombinationISJ_Li1EffLNS1L_9ScaleType4KindE0ELNS_15FloatRoundStyleE2ESJ_EENS1_15EpilogueDefaultEEEEEvvEEEEvNT_6ParamsE)
        .other          _ZN7cutlass13device_kernelINS_4gemm6kernel13GemmUniversalIN4cute5tupleIJiiiiEEENS1_10collective13CollectiveMmaINS1_34MainloopSm90TmaGmmaWarpSpecializedILi4ENS5_IJNS4_1CILi1EEESB_SB_EEENS1_35KernelTmaWarpSpecializedCooperativeEEENS5_IJNSA_ILi256EEENSA_ILi160EEENSA_ILi64EEEEEENS_10bfloat16_tENS5_IJlSB_lEEESJ_SK_NS4_8TiledMMAINS4_8MMA_AtomIJNS4_4SM904GMMA27MMA_64x32x16_F32BF16BF16_SSILNSO_5MajorE0ELSQ_0ELNSO_7ScaleInE1ELSR_1EEEEEENS4_6LayoutINS5_IJNSA_ILi2EEESB_SB_EEENS5_IJSB_NSA_ILi0EEESX_EEEEENS5_IJNS4_10UnderscoreES10_S10_EEEEENS4_13SM90_TMA_LOADENS4_14ComposedLayoutINS4_7SwizzleILi3ELi4ELi3EEENS4_18smem_ptr_flag_bitsILi16EEENSU_INS5_IJNSA_ILi8EEESH_EEENS5_IJSH_SB_EEEEEEEvNS4_8identityES13_S1D_vS1E_EENS_8epilogue10collective6detail29Sm90TmaWarpSpecializedAdapterINS1H_15DefaultEpilogueISJ_SK_SK_NS1G_6thread17LinearCombinationISJ_Li1EffLNS1L_9ScaleType4KindE0ELNS_15FloatRoundStyleE2ESJ_EENS1_15EpilogueDefaultEEEEEvvEEEEvNT_6ParamsE,@"STO_CUDA_ENTRY STV_DEFAULT"
_ZN7cutlass13device_kernelINS_4gemm6kernel13GemmUniversalIN4cute5tupleIJiiiiEEENS1_10collective13CollectiveMmaINS1_34MainloopSm90TmaGmmaWarpSpecializedILi4ENS5_IJNS4_1CILi1EEESB_SB_EEENS1_35KernelTmaWarpSpecializedCooperativeEEENS5_IJNSA_ILi256EEENSA_ILi160EEENSA_ILi64EEEEEENS_10bfloat16_tENS5_IJlSB_lEEESJ_SK_NS4_8TiledMMAINS4_8MMA_AtomIJNS4_4SM904GMMA27MMA_64x32x16_F32BF16BF16_SSILNSO_5MajorE0ELSQ_0ELNSO_7ScaleInE1ELSR_1EEEEEENS4_6LayoutINS5_IJNSA_ILi2EEESB_SB_EEENS5_IJSB_NSA_ILi0EEESX_EEEEENS5_IJNS4_10UnderscoreES10_S10_EEEEENS4_13SM90_TMA_LOADENS4_14ComposedLayoutINS4_7SwizzleILi3ELi4ELi3EEENS4_18smem_ptr_flag_bitsILi16EEENSU_INS5_IJNSA_ILi8EEESH_EEENS5_IJSH_SB_EEEEEEEvNS4_8identityES13_S1D_vS1E_EENS_8epilogue10collective6detail29Sm90TmaWarpSpecializedAdapterINS1H_15DefaultEpilogueISJ_SK_SK_NS1G_6thread17LinearCombinationISJ_Li1EffLNS1L_9ScaleType4KindE0ELNS_15FloatRoundStyleE2ESJ_EENS1_15EpilogueDefaultEEEEEvvEEEEvNT_6ParamsE:
[----:B------:R-:W0:Y:S01]  /*0000*/  LDC R1, c[0x0][0x28] ;  /* 0x00000a00ff017b82 */ /* 0x000e220000000800 */
[----:B------:R-:W1:Y:S01]  /*0010*/  S2R R2, SR_TID.X ;  /* 0x0000000000027919 */ /* 0x000e620000002100 */
[----:B------:R-:W-:Y:S01]  /*0020*/  ELECT P0, URZ, PT ;  /* 0x00000000003f782f */ /* 0x000fe20003800000 */
[----:B------:R-:W-:Y:S01]  /*0030*/  BSSY B0, `(.L_x_0) ;  /* 0x0000015000007945 */ /* 0x000fe20003800000 */
[--C-:B-1----:R-:W-:Y:S02]  /*0040*/  SHF.R.U32.HI R0, RZ, 0x5, R2.reuse ;  /* 0x00000005ff007819 */ /* 0x102fe40000011602 */
[----:B------:R-:W-:-:S03]  /*0050*/  SHF.R.U32.HI R18, RZ, 0x7, R2 ;  /* 0x00000007ff127819 */ /* 0x000fc60000011602 */
[----:B------:R-:W1:Y:S04]  /*0060*/  SHFL.IDX PT, R4, R0, RZ, 0x1f ;  /* 0x00001fff00047589 */ /* 0x000e6800000e0000 */
[----:B------:R-:W2:Y:S01]  /*0070*/  SHFL.IDX PT, R3, R18, RZ, 0x1f ;  /* 0x00001fff12037589 */ /* 0x000ea200000e0000 */
[----:B-1----:R-:W-:Y:S02]  /*0080*/  R2UR UR10, R4 ;  /* 0x00000000040a72ca */ /* 0x002fe400000e0000 */
[----:B--2---:R-:W-:-:S11]  /*0090*/  R2UR UR5, R3 ;  /* 0x00000000030572ca */ /* 0x004fd600000e0000 */
[----:B------:R-:W-:Y:S02]  /*00a0*/  USHF.R.S32.HI UR4, URZ, 0x1f, UR10 ;  /* 0x0000001f3f047899 */ /* 0x000fe4000801140a */
[----:B------:R-:W-:Y:S02]  /*00b0*/  ISETP.NE.OR P0, PT, RZ, UR10, !P0 ;  /* 0x0000000aff007c0c */ /* 0x000fe4000c705670 */
[----:B------:R-:W-:-:S04]  /*00c0*/  ULEA.HI UR4, UR4, UR10, URZ, 0x2 ;  /* 0x0000000a04047291 */ /* 0x000fc8000f8f103f */
[----:B------:R-:W-:-:S04]  /*00d0*/  ULOP3.LUT UR4, UR4, 0xfffffffc, URZ, 0xc0, !UPT ;  /* 0xfffffffc04047892 */ /* 0x000fc8000f8ec03f */
[----:B------:R-:W-:-:S03]  /*00e0*/  UIADD3 UR10, UR10, -UR4, URZ ;  /* 0x800000040a0a7290 */ /* 0x000fc6000fffe03f */
[----:B0-----:R-:W-:Y:S09]  /*00f0*/  @P0 BRA `(.L_x_1) ;  /* 0x0000000000200947 */ /* 0x001ff20003800000 */
[----:B------:R-:W-:Y:S02]  /*0100*/  ULDC.64 UR6, c[0x0][0x198] ;  /* 0x0000660000067ab9 */ /* 0x000fe40000000a00 */
[----:B------:R-:W-:Y:S02]  /*0110*/  UIADD3 UR8, UP0, UR6, 0xf0, URZ ;  /* 0x000000f006087890 */ /* 0x000fe4000ff1e03f */
[----:B------:R-:W-:Y:S02]  /*0120*/  UIADD3 UR6, UP1, UR6, 0x1f0, URZ ;  /* 0x000001f006067890 */ /* 0x000fe4000ff3e03f */
[----:B------:R-:W-:Y:S02]  /*0130*/  UIADD3.X UR9, URZ, UR7, URZ, UP0, !UPT ;  /* 0x000000073f097290 */ /* 0x000fe400087fe43f */
[----:B------:R-:W-:-:S07]  /*0140*/  UIADD3.X UR7, URZ, UR7, URZ, UP1, !UPT ;  /* 0x000000073f077290 */ /* 0x000fce0008ffe43f */
[----:B------:R0:W-:Y:S02]  /*0150*/  UTMACCTL.PF [UR8] ;  /* 0x00000000080079b9 */ /* 0x0001e40008040000 */
[----:B------:R0:W-:Y:S02]  /*0160*/  UTMACCTL.PF [UR6] ;  /* 0x00000000060079b9 */ /* 0x0001e40008040000 */
[----:B0-----:R-:W-:Y:S01]  /*0170*/  NOP ;  /* 0x0000000000007918 */ /* 0x001fe20000000000 */
.L_x_1:
[----:B------:R-:W-:Y:S05]  /*0180*/  BSYNC B0 ;  /* 0x0000000000007941 */ /* 0x000fea0003800000 */
.L_x_0:
[----:B------:R-:W0:Y:S01]  /*0190*/  SHFL.IDX PT, R3, R0, RZ, 0x1f ;  /* 0x00001fff00037589 */ /* 0x000e2200000e0000 */
[----:B------:R-:W-:Y:S01]  /*01a0*/  UISETP.NE.AND UP0, UPT, UR10, 0x3, UPT ;  /* 0x000000030a00788c */ /* 0x000fe2000bf05270 */
[----:B------:R-:W-:Y:S01]  /*01b0*/  ISETP.NE.AND P1, PT, RZ, UR5, PT ;  /* 0x00000005ff007c0c */ /* 0x000fe2000bf25270 */
[----:B------:R-:W-:Y:S02]  /*01c0*/  UIADD3 UR18, UR5, -0x1, URZ ;  /* 0xffffffff05127890 */ /* 0x000fe4000fffe03f */
[----:B------:R-:W-:Y:S02]  /*01d0*/  UISETP.EQ.OR UP0, UPT, UR10, URZ, !UP0 ;  /* 0x0000003f0a00728c */ /* 0x000fe4000c702670 */
[----:B------:R-:W-:Y:S02]  /*01e0*/  UISETP.GE.U32.AND UP1, UPT, UR18, 0x2, UPT ;  /* 0x000000021200788c */ /* 0x000fe4000bf26070 */
[----:B------:R-:W-:-:S04]  /*01f0*/  UISETP.EQ.AND UP0, UPT, UR5, URZ, UP0 ;  /* 0x0000003f0500728c */ /* 0x000fc80008702270 */
[----:B------:R-:W-:-:S04]  /*0200*/  USEL UR38, URZ, 0x1, !UP0 ;  /* 0x000000013f267887 */ /* 0x000fc8000c000000 */
[----:B------:R-:W-:Y:S01]  /*0210*/  USEL UR38, UR38, 0x2, UP1 ;  /* 0x0000000226267887 */ /* 0x000fe20008800000 */
[----:B0-----:R-:W-:-:S13]  /*0220*/  ISETP.NE.AND P0, PT, R3, RZ, PT ;  /* 0x000000ff0300720c */ /* 0x001fda0003f05270 */
[----:B------:R-:W-:Y:S05]  /*0230*/  @P0 BRA `(.L_x_2) ;  /* 0x0000000000580947 */ /* 0x000fea0003800000 */
[----:B------:R-:W0:Y:S01]  /*0240*/  S2UR UR8, SR_CgaCtaId ;  /* 0x00000000000879c3 */ /* 0x000e220000008800 */
[----:B------:R-:W-:Y:S01]  /*0250*/  UMOV UR4, 0x400 ;  /* 0x0000040000047882 */ /* 0x000fe20000000000 */
[----:B------:R-:W-:Y:S01]  /*0260*/  UMOV UR5, 0x1 ;  /* 0x0000000100057882 */ /* 0x000fe20000000000 */
[----:B------:R-:W-:Y:S01]  /*0270*/  UMOV UR6, 0x100 ;  /* 0x0000010000067882 */ /* 0x000fe20000000000 */
[----:B------:R-:W-:Y:S01]  /*0280*/  ELECT P0, URZ, PT ;  /* 0x00000000003f782f */ /* 0x000fe20003800000 */
[----:B------:R-:W-:-:S04]  /*0290*/  UIADD3 UR6, -UR6, 0x100000, URZ ;  /* 0x0010000006067890 */ /* 0x000fc8000fffe13f */
[----:B------:R-:W-:Y:S02]  /*02a0*/  USHF.L.U32 UR7, UR6, 0xb, URZ ;  /* 0x0000000b06077899 */ /* 0x000fe4000800063f */
[----:B------:R-:W-:Y:S02]  /*02b0*/  USHF.L.U32 UR6, UR6, 0x1, URZ ;  /* 0x0000000106067899 */ /* 0x000fe4000800063f */
[----:B0-----:R-:W-:Y:S02]  /*02c0*/  ULEA UR8, UR8, UR4, 0x18 ;  /* 0x0000000408087291 */ /* 0x001fe4000f8ec03f */
[----:B------:R-:W-:-:S04]  /*02d0*/  UIADD3 UR4, -UR5, 0x100000, URZ ;  /* 0x0010000005047890 */ /* 0x000fc8000fffe13f */
[----:B------:R-:W-:Y:S02]  /*02e0*/  USHF.L.U32 UR5, UR4, 0xb, URZ ;  /* 0x0000000b04057899 */ /* 0x000fe4000800063f */
[----:B------:R-:W-:Y:S01]  /*02f0*/  USHF.L.U32 UR4, UR4, 0x1, URZ ;  /* 0x0000000104047899 */ /* 0x000fe2000800063f */
[----:B------:R-:W0:Y:S11]  /*0300*/  FENCE.VIEW.ASYNC.S ;  /* 0x00000000000073c6 */ /* 0x000e360000000000 */
[----:B0-----:R0:W1:Y:S01]  /*0310*/  SYNCS.EXCH.64 URZ, [UR8], UR4 ;  /* 0x00000004083f75b2 */ /* 0x0010620008000100 */
[----:B------:R0:W2:Y:S01]  /*0320*/  SYNCS.EXCH.64 URZ, [UR8+0x20], UR6 ;  /* 0x00002006083f75b2 */ /* 0x0000a20008000100 */
[----:B------:R0:W3:Y:S01]  /*0330*/  SYNCS.EXCH.64 URZ, [UR8+0x8], UR4 ;  /* 0x00000804083f75b2 */ /* 0x0000e20008000100 */
[----:B------:R0:W4:Y:S01]  /*0340*/  SYNCS.EXCH.64 URZ, [UR8+0x28], UR6 ;  /* 0x00002806083f75b2 */ /* 0x0001220008000100 */
[----:B------:R0:W0:Y:S01]  /*0350*/  SYNCS.EXCH.64 URZ, [UR8+0x10], UR4 ;  /* 0x00001004083f75b2 */ /* 0x0000220008000100 */
[----:B------:R0:W0:Y:S01]  /*0360*/  SYNCS.EXCH.64 URZ, [UR8+0x30], UR6 ;  /* 0x00003006083f75b2 */ /* 0x0000220008000100 */
[----:B------:R0:W0:Y:S01]  /*0370*/  SYNCS.EXCH.64 URZ, [UR8+0x18], UR4 ;  /* 0x00001804083f75b2 */ /* 0x0000220008000100 */
[----:B------:R0:W0:Y:S01]  /*0380*/  SYNCS.EXCH.64 URZ, [UR8+0x38], UR6 ;  /* 0x00003806083f75b2 */ /* 0x0000220008000100 */
[----:B------:R-:W-:Y:S01]  /*0390*/  NOP ;  /* 0x0000000000007918 */ /* 0x000fe20000000000 */
.L_x_2:
[----:B------:R-:W5:Y:S01]  /*03a0*/  SHFL.IDX PT, R0, R0, RZ, 0x1f ;  /* 0x00001fff00007589 */ /* 0x000f6200000e0000 */
[----:B------:R-:W-:Y:S01]  /*03b0*/  ELECT P0, URZ, PT ;  /* 0x00000000003f782f */ /* 0x000fe20003800000 */
[----:B------:R-:W1:Y:S01]  /*03c0*/  S2UR UR17, SR_CTAID.Y ;  /* 0x00000000001179c3 */ /* 0x000e620000002600 */
[----:B0-----:R-:W-:Y:S01]  /*03d0*/  ULDC UR5, c[0x0][0x65c] ;  /* 0x0001970000057ab9 */ /* 0x001fe20000000800 */
[----:B------:R-:W-:Y:S01]  /*03e0*/  UMOV UR12, 0x20 ;  /* 0x00000020000c7882 */ /* 0x000fe20000000000 */
[----:B------:R-:W-:Y:S01]  /*03f0*/  UISETP.NE.AND UP2, UPT, UR5, 0x1, UPT ;  /* 0x000000010500788c */ /* 0x000fe2000bf45270 */
[----:B------:R-:W-:Y:S01]  /*0400*/  NOP ;  /* 0x0000000000007918 */ /* 0x000fe20000000000 */
[----:B------:R-:W-:Y:S02]  /*0410*/  NOP ;  /* 0x0000000000007918 */ /* 0x000fe40000000000 */
[----:B------:R-:W-:Y:S01]  /*0420*/  UP2UR UR39, UPR, URZ, 0x4 ;  /* 0x000000043f277883 */ /* 0x000fe20008000000 */
[----:B------:R-:W0:Y:S01]  /*0430*/  S2UR UR4, SR_CTAID.X ;  /* 0x00000000000479c3 */ /* 0x000e220000002500 */
[----:B------:R-:W-:-:S02]  /*0440*/  PLOP3.LUT P2, PT, PT, PT, UP2, 0x80, 0x0 ;  /* 0x000000000000781c */ /* 0x000fc40003f4f028 */
[----:B------:R-:W-:Y:S02]  /*0450*/  PLOP3.LUT P3, PT, PT, PT, UP2, 0x80, 0x0 ;  /* 0x000000000000781c */ /* 0x000fe40003f6f028 */
[----:B------:R-:W-:Y:S01]  /*0460*/  PLOP3.LUT P4, PT, PT, PT, UP2, 0x80, 0x0 ;  /* 0x000000000000781c */ /* 0x000fe20003f8f028 */
[----:B------:R-:W-:Y:S01]  /*0470*/  @UP2 ULDC UR14, c[0x0][0x10] ;  /* 0x00000400000e2ab9 */ /* 0x000fe20000000800 */
[----:B------:R-:W-:Y:S01]  /*0480*/  @UP2 UMOV UR9, URZ ;  /* 0x0000003f00092c82 */ /* 0x000fe20008000000 */
[----:B------:R-:W-:Y:S01]  /*0490*/  @!UP2 ULDC UR11, c[0x0][0xc] ;  /* 0x00000300000baab9 */ /* 0x000fe20000000800 */
[----:B-----5:R-:W-:Y:S01]  /*04a0*/  ISETP.NE.OR P0, PT, R0, RZ, !P0 ;  /* 0x000000ff0000720c */ /* 0x020fe20004705670 */
[----:B-1----:R-:W-:Y:S02]  /*04b0*/  @UP2 UMOV UR7, UR17 ;  /* 0x0000001100072c82 */ /* 0x002fe40008000000 */
[----:B------:R-:W-:Y:S01]  /*04c0*/  @UP2 UMOV UR8, UR7 ;  /* 0x0000000700082c82 */ /* 0x000fe20008000000 */
[----:B------:R-:W-:Y:S01]  /*04d0*/  @!UP2 UMOV UR7, UR17 ;  /* 0x000000110007ac82 */ /* 0x000fe20008000000 */
[----:B0-----:R-:W-:-:S08]  /*04e0*/  @UP2 UIMAD.WIDE.U32 UR14, UR4, UR14, UR8 ;  /* 0x0000000e040e22a5 */ /* 0x001fd0000f8e0008 */
[----:B------:R-:W-:Y:S01]  /*04f0*/  VOTEU.ALL UP0, P0 ;  /* 0x00000000003f7886 */ /* 0x000fe20000000000 */
[----:B------:R-:W-:Y:S01]  /*0500*/  VOTEU.ALL UP1, P0 ;  /* 0x00000000003f7886 */ /* 0x000fe20000020000 */
[----:B------:R-:W-:-:S03]  /*0510*/  IMAD.U32 R17, RZ, RZ, UR15 ;  /* 0x0000000fff117e24 */ /* 0x000fc6000f8e00ff */
[----:B------:R-:W0:Y:S01]  /*0520*/  @!UP0 S2UR UR6, SR_CgaCtaId ;  /* 0x00000000000689c3 */ /* 0x000e220000008800 */
[----:B------:R-:W-:Y:S01]  /*0530*/  @!UP0 UMOV UR5, 0x400 ;  /* 0x0000040000058882 */ /* 0x000fe20000000000 */
[----:B------:R-:W-:-:S04]  /*0540*/  @!UP0 UIADD3 UR12, -UR12, 0x100000, URZ ;  /* 0x001000000c0c8890 */ /* 0x000fc8000fffe13f */
[----:B------:R-:W-:Y:S02]  /*0550*/  @!UP0 USHF.L.U32 UR13, UR12, 0xb, URZ ;  /* 0x0000000b0c0d8899 */ /* 0x000fe4000800063f */
[----:B------:R-:W-:Y:S01]  /*0560*/  @!UP0 USHF.L.U32 UR12, UR12, 0x1, URZ ;  /* 0x000000010c0c8899 */ /* 0x000fe2000800063f */
[----:B------:R-:W-:Y:S01]  /*0570*/  IMAD.U32 R16, RZ, RZ, UR14 ;  /* 0x0000000eff107e24 */ /* 0x000fe2000f8e00ff */
[----:B0-----:R-:W-:Y:S01]  /*0580*/  @!UP0 ULEA UR16, UR6, UR5, 0x18 ;  /* 0x0000000506108291 */ /* 0x001fe2000f8ec03f */
[----:B------:R-:W-:Y:S02]  /*0590*/  VOTEU.ALL UP0, P0 ;  /* 0x00000000003f7886 */ /* 0x000fe40000000000 */
[----:B------:R-:W-:Y:S01]  /*05a0*/  UMOV UR5, URZ ;  /* 0x0000003f00057c82 */ /* 0x000fe20008000000 */
[----:B------:R-:W-:Y:S01]  /*05b0*/  @UP2 UMOV UR6, URZ ;  /* 0x0000003f00062c82 */ /* 0x000fe20008000000 */
[----:B------:R-:W-:Y:S01]  /*05c0*/  @!UP2 UIMAD.WIDE.U32 UR8, UR11, UR7, UR4 ;  /* 0x000000070b08a2a5 */ /* 0x000fe2000f8e0004 */
[----:B------:R-:W-:Y:S01]  /*05d0*/  PLOP3.LUT P0, PT, PT, PT, UP2, 0x80, 0x0 ;  /* 0x000000000000781c */ /* 0x000fe20003f0f028 */
[----:B------:R-:W-:-:S04]  /*05e0*/  @UP2 UIADD3 UR6, UR15, UR6, URZ ;  /* 0x000000060f062290 */ /* 0x000fc8000fffe03f */
[----:B------:R-:W-:Y:S01]  /*05f0*/  IMAD.U32 R4, RZ, RZ, UR8 ;  /* 0x00000008ff047e24 */ /* 0x000fe2000f8e00ff */
[----:B------:R-:W0:Y:S02]  /*0600*/  FENCE.VIEW.ASYNC.S ;  /* 0x00000000000073c6 */ /* 0x000e240000000000 */
[----:B0-----:R0:W2:Y:S01]  /*0610*/  @!UP0 SYNCS.EXCH.64 URZ, [UR16+0x50], UR12 ;  /* 0x0000500c103f85b2 */ /* 0x0010a20008000100 */
[----:B------:R-:W-:Y:S02]  /*0620*/  IMAD.U32 R7, RZ, RZ, UR9 ;  /* 0x00000009ff077e24 */ /* 0x000fe4000f8e00ff */
[----:B------:R-:W-:Y:S02]  /*0630*/  @P2 IMAD.U32 R17, RZ, RZ, UR6 ;  /* 0x00000006ff112e24 */ /* 0x000fe4000f8e00ff */
[----:B------:R-:W-:Y:S02]  /*0640*/  IMAD.U32 R5, RZ, RZ, UR9 ;  /* 0x00000009ff057e24 */ /* 0x000fe4000f8e00ff */
[----:B------:R-:W-:-:S02]  /*0650*/  IMAD.U32 R6, RZ, RZ, UR8 ;  /* 0x00000008ff067e24 */ /* 0x000fc4000f8e00ff */
[----:B------:R-:W-:Y:S02]  /*0660*/  @!P3 IMAD.MOV.U32 R16, RZ, RZ, R4 ;  /* 0x000000ffff10b224 */ /* 0x000fe400078e0004 */
[----:B------:R-:W-:Y:S01]  /*0670*/  @!P4 IMAD.MOV.U32 R17, RZ, RZ, R7 ;  /* 0x000000ffff11c224 */ /* 0x000fe200078e0007 */
[----:B------:R0:W2:Y:S01]  /*0680*/  @!UP1 SYNCS.EXCH.64 URZ, [UR16+0x58], UR12 ;  /* 0x0000580c103f95b2 */ /* 0x0000a20008000100 */
[----:B------:R-:W-:Y:S01]  /*0690*/  NOP ;  /* 0x0000000000007918 */ /* 0x000fe20000000000 */
[----:B--234-:R-:W-:Y:S06]  /*06a0*/  BAR.SYNC.DEFER_BLOCKING 0x0 ;  /* 0x0000000000007b1d */ /* 0x01cfec0000010000 */
[----:B------:R-:W-:Y:S05]  /*06b0*/  @!P1 BRA `(.L_x_3) ;  /* 0x000000d400ac9947 */ /* 0x000fea0003800000 */
[----:B------:R-:W-:-:S06]  /*06c0*/  UISETP.GT.U32.AND UP0, UPT, UR18, 0x1, UPT ;  /* 0x000000011200788c */ /* 0x000fcc000bf04070 */
[----:B------:R-:W-:-:S13]  /*06d0*/  PLOP3.LUT P0, PT, PT, PT, UP0, 0x80, 0x0 ;  /* 0x000000000000781c */ /* 0x000fda0003f0f008 */
[----:B0-----:R-:W-:Y:S05]  /*06e0*/  @P0 EXIT ;  /* 0x000000000000094d */ /* 0x001fea0003800000 */
[----:B------:R-:W-:Y:S01]  /*06f0*/  ULDC.64 UR8, c[0x0][0x650] ;  /* 0x0001940000087ab9 */ /* 0x000fe20000000a00 */
[----:B------:R-:W-:Y:S01]  /*0700*/  UMOV UR45, 0xffffffff ;  /* 0xffffffff002d7882 */ /* 0x000fe20000000000 */
[----:B------:R-:W-:Y:S01]  /*0710*/  ISETP.GE.U32.AND P0, PT, R16, UR8, PT ;  /* 0x0000000810007c0c */ /* 0x000fe2000bf06070 */
[----:B------:R-:W-:Y:S01]  /*0720*/  UMOV UR40, 0xffffffff ;  /* 0xffffffff00287882 */ /* 0x000fe20000000000 */
[----:B------:R-:W-:Y:S01]  /*0730*/  UMOV UR41, 0xffffffff ;  /* 0xffffffff00297882 */ /* 0x000fe20000000000 */
[----:B------:R-:W-:Y:S02]  /*0740*/  PRMT R0, RZ, 0x7610, R0 ;  /* 0x00007610ff007816 */ /* 0x000fe40000000000 */
[----:B------:R-:W-:-:S13]  /*0750*/  ISETP.GE.U32.AND.EX P0, PT, R17, UR9, PT, P0 ;  /* 0x0000000911007c0c */ /* 0x000fda000bf06100 */
[----:B------:R-:W-:Y:S05]  /*0760*/  @P0 BRA `(.L_x_4) ;  /* 0x0000000400800947 */ /* 0x000fea0003800000 */
[----:B------:R-:W-:Y:S01]  /*0770*/  I2FP.F32.U32 R0, UR4 ;  /* 0x0000000400007c45 */ /* 0x000fe20008201000 */
[----:B------:R-:W-:Y:S01]  /*0780*/  ULDC.64 UR16, c[0x0][0x628] ;  /* 0x00018a0000107ab9 */ /* 0x000fe20000000a00 */
[----:B------:R-:W-:Y:S01]  /*0790*/  ULDC UR6, c[0x0][0x150] ;  /* 0x0000540000067ab9 */ /* 0x000fe20000000800 */
[----:B------:R-:W-:Y:S01]  /*07a0*/  ISETP.NE.U32.AND P0, PT, RZ, UR16, PT ;  /* 0x00000010ff007c0c */ /* 0x000fe2000bf05070 */
[----:B------:R-:W-:Y:S01]  /*07b0*/  ULDC UR15, c[0x0][0x630] ;  /* 0x00018c00000f7ab9 */ /* 0x000fe20000000800 */
[----:B------:R-:W-:Y:S01]  /*07c0*/  FMUL R0, R0, UR6 ;  /* 0x0000000600007c20 */ /* 0x000fe20008400000 */
[----:B------:R-:W-:Y:S01]  /*07d0*/  R2UR UR18, R16 ;  /* 0x00000000101272ca */ /* 0x000fe200000e0000 */
[----:B------:R-:W-:Y:S01]  /*07e0*/  ULDC UR20, c[0x0][0x154] ;  /* 0x0000550000147ab9 */ /* 0x000fe20000000800 */
[----:B------:R-:W-:Y:S01]  /*07f0*/  ISETP.NE.AND.EX P0, PT, RZ, UR17, PT, P0 ;  /* 0x00000011ff007c0c */ /* 0x000fe2000bf05300 */
[----:B------:R0:W1:Y:S01]  /*0800*/  F2I.U32.TRUNC.NTZ R3, R0 ;  /* 0x0000000000037305 */ /* 0x000062000020f000 */
[----:B------:R-:W-:-:S02]  /*0810*/  R2UR UR19, R17 ;  /* 0x00000000111372ca */ /* 0x000fc400000e0000 */
[----:B------:R-:W-:Y:S02]  /*0820*/  R2UR UR8, R16 ;  /* 0x00000000100872ca */ /* 0x000fe400000e0000 */
[----:B------:R-:W-:-:S07]  /*0830*/  R2UR UR9, R17 ;  /* 0x00000000110972ca */ /* 0x000fce00000e0000 */
[----:B0-----:R-:W-:Y:S08]  /*0840*/  @!P0 BRA `(.L_x_5) ;  /* 0x0000000000308947 */ /* 0x001ff00003800000 */
[----:B------:R-:W-:Y:S01]  /*0850*/  R2UR UR8, R16 ;  /* 0x00000000100872ca */ /* 0x000fe200000e0000 */
[----:B------:R-:W-:Y:S01]  /*0860*/  ULDC UR6, c[0x0][0x634] ;  /* 0x00018d0000067ab9 */ /* 0x000fe20000000800 */
[----:B------:R-:W-:-:S11]  /*0870*/  R2UR UR14, R17 ;  /* 0x00000000110e72ca */ /* 0x000fd600000e0000 */
[----:B------:R-:W-:-:S04]  /*0880*/  UIADD3 UR6, UP0, UR8, UR6, URZ ;  /* 0x0000000608067290 */ /* 0x000fc8000ff1e03f */
[----:B------:R-:W-:-:S04]  /*0890*/  UIADD3.X UR14, URZ, UR14, URZ, UP0, !UPT ;  /* 0x0000000e3f0e7290 */ /* 0x000fc800087fe43f */
[----:B------:R-:W-:-:S04]  /*08a0*/  UIMAD.WIDE.U32 UR8, UR14, UR16, URZ ;  /* 0x000000100e0872a5 */ /* 0x000fc8000f8e003f */
[----:B------:R-:W-:Y:S02]  /*08b0*/  UIMAD.WIDE.U32 UR10, UP0, UR6, UR17, UR8 ;  /* 0x00000011060a72a5 */ /* 0x000fe4000f800008 */
[----:B------:R-:W-:Y:S02]  /*08c0*/  UIMAD.WIDE.U32 UR8, UR6, UR16, URZ ;  /* 0x00000010060872a5 */ /* 0x000fe4000f8e003f */
[----:B------:R-:W-:Y:S02]  /*08d0*/  UIADD3.X UR13, URZ, URZ, URZ, UP0, !UPT ;  /* 0x0000003f3f0d7290 */ /* 0x000fe400087fe43f */
[----:B------:R-:W-:Y:S01]  /*08e0*/  UIADD3 URZ, UP0, UR9, UR10, URZ ;  /* 0x0000000a093f7290 */ /* 0x000fe2000ff1e03f */
[----:B------:R-:W-:-:S03]  /*08f0*/  UMOV UR12, UR11 ;  /* 0x0000000b000c7c82 */ /* 0x000fc60008000000 */
[----:B------:R-:W-:-:S12]  /*0900*/  UIMAD.WIDE.U32.X UR8, UR14, UR17, UR12, UP0 ;  /* 0x000000110e0872a5 */ /* 0x000fd800080e040c */
.L_x_5:
[----:B------:R-:W-:Y:S01]  /*0910*/  USHF.R.U64 UR41, UR8, UR15, UR9 ;  /* 0x0000000f08297299 */ /* 0x000fe20008001209 */
[----:B------:R-:W-:Y:S01]  /*0920*/  I2FP.F32.U32 R0, UR7 ;  /* 0x0000000700007c45 */ /* 0x000fe20008201000 */
[----:B------:R-:W-:Y:S01]  /*0930*/  USHF.R.U32.HI UR5, URZ, UR15, UR9 ;  /* 0x0000000f3f057299 */ /* 0x000fe20008011609 */
[----:B-1----:R-:W-:Y:S01]  /*0940*/  R2UR UR12, R3 ;  /* 0x00000000030c72ca */ /* 0x002fe200000e0000 */
[----:B------:R-:W-:Y:S02]  /*0950*/  UIADD3 UR6, UP0, URZ, -UR41, URZ ;  /* 0x800000293f067290 */ /* 0x000fe4000ff1e03f */
[----:B------:R-:W-:Y:S01]  /*0960*/  FMUL R0, R0, UR20 ;  /* 0x0000001400007c20 */ /* 0x000fe20008400000 */
[----:B------:R-:W-:Y:S01]  /*0970*/  ULDC.64 UR8, c[0x0][0x620] ;  /* 0x0001880000087ab9 */ /* 0x000fe20000000a00 */
[----:B------:R-:W-:Y:S01]  /*0980*/  UIADD3.X UR5, URZ, ~UR5, URZ, UP0, !UPT ;  /* 0x800000053f057290 */ /* 0x000fe200087fe43f */
[----:B------:R-:W-:Y:S01]  /*0990*/  UMOV UR10, UR18 ;  /* 0x00000012000a7c82 */ /* 0x000fe20008000000 */
[----:B------:R-:W-:-:S02]  /*09a0*/  UMOV UR11, UR19 ;  /* 0x00000013000b7c82 */ /* 0x000fc40008000000 */
[----:B------:R-:W-:Y:S01]  /*09b0*/  UIMAD UR5, UR5, UR8, URZ ;  /* 0x00000008050572a4 */ /* 0x000fe2000f8e023f */
[----:B------:R-:W0:Y:S01]  /*09c0*/  F2I.U32.TRUNC.NTZ R0, R0 ;  /* 0x0000000000007305 */ /* 0x000e22000020f000 */
[----:B------:R-:W-:Y:S02]  /*09d0*/  UIMAD.WIDE.U32 UR10, UR6, UR8, UR10 ;  /* 0x00000008060a72a5 */ /* 0x000fe4000f8e000a */
[----:B------:R-:W-:Y:S01]  /*09e0*/  UIMAD UR6, UR6, UR9, UR5 ;  /* 0x00000009060672a4 */ /* 0x000fe2000f8e0205 */
[----:B------:R-:W-:Y:S01]  /*09f0*/  ULDC UR21, c[0x0][0x658] ;  /* 0x0001960000157ab9 */ /* 0x000fe20000000800 */
[----:B------:R-:W-:Y:S02]  /*0a00*/  UMOV UR19, 0xffffffff ;  /* 0xffffffff00137882 */ /* 0x000fe40000000000 */
[----:B------:R-:W-:Y:S01]  /*0a10*/  UIADD3 UR6, UR11, UR6, URZ ;  /* 0x000000060b067290 */ /* 0x000fe2000fffe03f */
[----:B------:R-:W-:Y:S01]  /*0a20*/  ULDC UR15, c[0x0][0x618] ;  /* 0x00018600000f7ab9 */ /* 0x000fe20000000800 */
[----:B------:R-:W-:Y:S01]  /*0a30*/  ULDC.64 UR8, c[0x0][0x640] ;  /* 0x0001900000087ab9 */ /* 0x000fe20000000a00 */
[----:B------:R-:W-:Y:S01]  /*0a40*/  USHF.L.U32 UR11, UR19, UR21, URZ ;  /* 0x00000015130b7299 */ /* 0x000fe2000800063f */
[----:B------:R-:W-:Y:S01]  /*0a50*/  ISETP.NE.U32.AND P0, PT, RZ, UR8, PT ;  /* 0x00000008ff007c0c */ /* 0x000fe2000bf05070 */
[----:B------:R-:W-:-:S02]  /*0a60*/  USHF.R.U64 UR19, UR10, UR15, UR6 ;  /* 0x0000000f0a137299 */ /* 0x000fc40008001206 */
[----:B------:R-:W-:Y:S01]  /*0a70*/  USHF.R.U32.HI UR10, URZ, UR15, UR6 ;  /* 0x0000000f3f0a7299 */ /* 0x000fe20008011606 */
[----:B0-----:R-:W-:Y:S01]  /*0a80*/  R2UR UR14, R0 ;  /* 0x00000000000e72ca */ /* 0x001fe200000e0000 */
[----:B------:R-:W-:Y:S01]  /*0a90*/  ULDC UR17, c[0x0][0x608] ;  /* 0x0001820000117ab9 */ /* 0x000fe20000000800 */
[----:B------:R-:W-:Y:S01]  /*0aa0*/  ISETP.NE.AND.EX P0, PT, RZ, UR9, PT, P0 ;  /* 0x00000009ff007c0c */ /* 0x000fe2000bf05300 */
[----:B------:R-:W-:Y:S02]  /*0ab0*/  USHF.R.U64 UR23, UR19, UR17, UR10 ;  /* 0x0000001113177299 */ /* 0x000fe4000800120a */
[----:B------:R-:W-:Y:S01]  /*0ac0*/  USHF.R.U32.HI UR10, URZ, UR17, UR10 ;  /* 0x000000113f0a7299 */ /* 0x000fe2000801160a */
[----:B------:R-:W-:Y:S01]  /*0ad0*/  UMOV UR16, 0x1 ;  /* 0x0000000100107882 */ /* 0x000fe20000000000 */
[----:B------:R-:W-:Y:S02]  /*0ae0*/  UIADD3 UR12, -UR12, URZ, URZ ;  /* 0x0000003f0c0c7290 */ /* 0x000fe4000fffe13f */
[----:B------:R-:W-:-:S02]  /*0af0*/  USHF.R.U64 UR24, UR23, UR21, UR10 ;  /* 0x0000001517187299 */ /* 0x000fc4000800120a */
[----:B------:R-:W-:Y:S01]  /*0b00*/  USHF.L.U32 UR6, UR16, UR21, URZ ;  /* 0x0000001510067299 */ /* 0x000fe2000800063f */
[----:B------:R-:W-:Y:S01]  /*0b10*/  ULDC UR13, c[0x0][0x144] ;  /* 0x00005100000d7ab9 */ /* 0x000fe20000000800 */
[----:B------:R-:W-:Y:S01]  /*0b20*/  ULDC UR5, c[0x0][0x600] ;  /* 0x0001800000057ab9 */ /* 0x000fe20000000800 */
[----:B------:R-:W-:Y:S02]  /*0b30*/  ULOP3.LUT UR16, URZ, UR11, URZ, 0x33, !UPT ;  /* 0x0000000b3f107292 */ /* 0x000fe4000f8e333f */
[----:B------:R-:W-:Y:S02]  /*0b40*/  USHF.R.U32.HI UR11, URZ, UR21, UR10 ;  /* 0x000000153f0b7299 */ /* 0x000fe4000801160a */
[----:B------:R-:W-:Y:S02]  /*0b50*/  UIADD3 UR18, UR5, -0x1, URZ ;  /* 0xffffffff05127890 */ /* 0x000fe4000fffe03f */
[----:B------:R-:W-:Y:S02]  /*0b60*/  UIADD3 UR20, -UR14, URZ, URZ ;  /* 0x0000003f0e147290 */ /* 0x000fe4000fffe13f */
[----:B------:R-:W-:Y:S01]  /*0b70*/  UIMAD UR4, UR13, UR12, UR4 ;  /* 0x0000000c0d0472a4 */ /* 0x000fe2000f8e0204 */
[----:B------:R-:W-:Y:S01]  /*0b80*/  ULDC UR25, c[0x0][0x148] ;  /* 0x0000520000197ab9 */ /* 0x000fe20000000800 */
[----:B------:R-:W-:Y:S01]  /*0b90*/  ULDC UR21, c[0x0][0x648] ;  /* 0x0001920000157ab9 */ /* 0x000fe20000000800 */
[----:B------:R-:W-:Y:S01]  /*0ba0*/  ULDC UR22, c[0x0][0x638] ;  /* 0x00018e0000167ab9 */ /* 0x000fe20000000800 */
[----:B------:R-:W-:Y:S01]  /*0bb0*/  UMOV UR10, UR24 ;  /* 0x00000018000a7c82 */ /* 0x000fe20008000000 */
[----:B------:R-:W-:Y:S07]  /*0bc0*/  @!P0 BRA `(.L_x_6) ;  /* 0x0000000000308947 */ /* 0x000fee0003800000 */
[----:B------:R-:W-:Y:S02]  /*0bd0*/  ULDC UR14, c[0x0][0x64c] ;  /* 0x00019300000e7ab9 */ /* 0x000fe40000000800 */
        /* <DEDUP_REMOVED lines=8> */
[----:B------:R-:W-:-:S07]  /*0c60*/  UIMAD.WIDE.U32.X UR8, UR17, UR9, UR14, UP0 ;  /* 0x00000009110872a5 */ /* 0x000fce00080e040e */
[----:B------:R-:W-:Y:S01]  /*0c70*/  UMOV UR10, UR8 ;  /* 0x00000008000a7c82 */ /* 0x000fe20008000000 */
[----:B------:R-:W-:-:S05]  /*0c80*/  UMOV UR11, UR9 ;  /* 0x00000009000b7c82 */ /* 0x000fca0008000000 */
.L_x_6:
[----:B------:R-:W-:Y:S01]  /*0c90*/  UISETP.NE.AND UP0, UPT, UR39, URZ, UPT ;  /* 0x0000003f2700728c */ /* 0x000fe2000bf05270 */
[----:B------:R-:W-:Y:S01]  /*0ca0*/  IMAD.MOV.U32 R0, RZ, RZ, 0x1 ;  /* 0x00000001ff007424 */ /* 0x000fe200078e00ff */
[----:B------:R-:W-:Y:S02]  /*0cb0*/  USHF.R.U64 UR8, UR10, UR21, UR11 ;  /* 0x000000150a087299 */ /* 0x000fe4000800120b */
[----:B------:R-:W-:Y:S02]  /*0cc0*/  ULOP3.LUT UR16, UR23, UR16, URZ, 0xc0, !UPT ;  /* 0x0000001017107292 */ /* 0x000fe4000f8ec03f */
[----:B------:R-:W-:Y:S02]  /*0cd0*/  ULOP3.LUT UR18, UR19, UR18, URZ, 0xc0, !UPT ;  /* 0x0000001213127292 */ /* 0x000fe4000f8ec03f */
[----:B------:R-:W-:-:S03]  /*0ce0*/  UIMAD UR16, UR6, UR8, UR16 ;  /* 0x00000008061072a4 */ /* 0x000fc6000f8e0210 */
[----:B------:R-:W-:Y:S02]  /*0cf0*/  @UP0 UIMAD UR4, UR25, UR20, UR7 ;  /* 0x00000014190402a4 */ /* 0x000fe4000f8e0207 */
[----:B------:R-:W-:-:S04]  /*0d00*/  UIADD3 UR7, -UR8, URZ, URZ ;  /* 0x0000003f08077290 */ /* 0x000fc8000fffe13f */
[----:B------:R-:W-:-:S03]  /*0d10*/  UIMAD UR6, UR7, UR22, UR24 ;  /* 0x00000016070672a4 */ /* 0x000fc6000f8e0218 */
[----:B------:R-:W-:Y:S01]  /*0d20*/  ULDC UR7, c[0x0][0x610] ;  /* 0x0001840000077ab9 */ /* 0x000fe20000000800 */
[----:B------:R-:W-:Y:S02]  /*0d30*/  UIMAD UR6, UR6, UR5, UR18 ;  /* 0x00000005060672a4 */ /* 0x000fe4000f8e0212 */
[----:B------:R-:W-:-:S04]  /*0d40*/  UIMAD UR4, UR16, UR7, UR4 ;  /* 0x00000007100472a4 */ /* 0x000fc8000f8e0204 */
[----:B------:R-:W-:Y:S02]  /*0d50*/  USEL UR40, UR6, UR4, !UP0 ;  /* 0x0000000406287287 */ /* 0x000fe4000c000000 */
[----:B------:R-:W-:-:S12]  /*0d60*/  USEL UR45, UR4, UR6, !UP0 ;  /* 0x00000006042d7287 */ /* 0x000fd8000c000000 */
.L_x_4:
[----:B------:R-:W-:-:S08]  /*0d70*/  NOP ;  /* 0x0000000000007918 */ /* 0x000fd00000000000 */
[----:B------:R-:W0:Y:S02]  /*0d80*/  USETMAXREG.TRY_ALLOC.CTAPOOL UP0, 0xe8 ;  /* 0x000000e8000079c8 */ /* 0x000e240008000600 */
[----:B0-----:R-:W-:-:S13]  /*0d90*/  PLOP3.LUT P0, PT, PT, PT, UP0, 0x80, 0x0 ;  /* 0x000000000000781c */ /* 0x001fda0003f0f008 */
[----:B------:R-:W-:Y:S05]  /*0da0*/  @!P0 BRA `(.L_x_4) ;  /* 0xfffffffc00f08947 */ /* 0x000fea000383ffff */
[----:B------:R-:W-:Y:S01]  /*0db0*/  ULDC.64 UR4, c[0x0][0x598] ;  /* 0x0001660000047ab9 */ /* 0x000fe20000000a00 */
[----:B------:R-:W-:Y:S01]  /*0dc0*/  ULDC.64 UR46, c[0x0][0x208] ;  /* 0x00008200002e7ab9 */ /* 0x000fe20000000a00 */
[----:B------:R-:W-:-:S04]  /*0dd0*/  ISETP.NE.U32.AND P0, PT, RZ, UR4, PT ;  /* 0x00000004ff007c0c */ /* 0x000fc8000bf05070 */
[----:B------:R-:W-:-:S13]  /*0de0*/  ISETP.NE.AND.EX P0, PT, RZ, UR5, PT, P0 ;  /* 0x00000005ff007c0c */ /* 0x000fda000bf05300 */
[----:B------:R-:W-:Y:S05]  /*0df0*/  @!P0 BRA `(.L_x_7) ;  /* 0x00000000001c8947 */ /* 0x000fea0003800000 */
[----:B------:R-:W0:Y:S02]  /*0e00*/  LDC.64 R4, c[0x0][0x598] ;  /* 0x00016600ff047b82 */ /* 0x000e240000000a00 */
[----:B0-----:R-:W2:Y:S02]  /*0e10*/  LDG.E.64 R4, desc[UR46][R4.64] ;  /* 0x0000002e04047981 */ /* 0x001ea4000c1e1b00 */
[----:B--2---:R-:W-:-:S04]  /*0e20*/  ISETP.NE.U32.AND P0, PT, R4, RZ, PT ;  /* 0x000000ff0400720c */ /* 0x004fc80003f05070 */
[----:B------:R-:W-:-:S13]  /*0e30*/  ISETP.NE.AND.EX P0, PT, R5, RZ, PT, P0 ;  /* 0x000000ff0500720c */ /* 0x000fda0003f05300 */
[----:B------:R-:W-:Y:S05]  /*0e40*/  @!P0 BRA `(.L_x_7) ;  /* 0x0000000000088947 */ /* 0x000fea0003800000 */
[----:B------:R0:W5:Y:S01]  /*0e50*/  LD.E R19, desc[UR46][R4.64] ;  /* 0x0000002e04137980 */ /* 0x000162000c101900 */
[----:B------:R-:W-:Y:S05]  /*0e60*/  BRA `(.L_x_8) ;  /* 0x0000000000247947 */ /* 0x000fea0003800000 */
.L_x_7:
[----:B------:R-:W-:Y:S02]  /*0e70*/  ULDC.64 UR4, c[0x0][0x588] ;  /* 0x0001620000047ab9 */ /* 0x000fe40000000a00 */
[----:B------:R-:W-:-:S04]  /*0e80*/  ISETP.NE.U32.AND P0, PT, RZ, UR4, PT ;  /* 0x00000004ff007c0c */ /* 0x000fc8000bf05070 */
[----:B------:R-:W-:-:S13]  /*0e90*/  ISETP.NE.AND.EX P0, PT, RZ, UR5, PT, P0 ;  /* 0x00000005ff007c0c */ /* 0x000fda000bf05300 */
[----:B------:R-:W-:Y:S05]  /*0ea0*/  @!P0 BRA `(.L_x_9) ;  /* 0x00000000000c8947 */ /* 0x000fea0003800000 */
[----:B------:R-:W0:Y:S02]  /*0eb0*/  LDC.64 R4, c[0x0][0x588] ;  /* 0x00016200ff047b82 */ /* 0x000e240000000a00 */
[----:B0-----:R1:W5:Y:S01]  /*0ec0*/  LDG.E R19, desc[UR46][R4.64] ;  /* 0x0000002e04137981 */ /* 0x001362000c1e1900 */
[----:B------:R-:W-:Y:S05]  /*0ed0*/  BRA `(.L_x_8) ;  /* 0x0000000000087947 */ /* 0x000fea0003800000 */
.L_x_9:
[----:B------:R-:W-:Y:S02]  /*0ee0*/  ULDC UR4, c[0x0][0x580] ;  /* 0x0001600000047ab9 */ /* 0x000fe40000000800 */
[----:B------:R-:W-:-:S07]  /*0ef0*/  IMAD.U32 R19, RZ, RZ, UR4 ;  /* 0x00000004ff137e24 */ /* 0x000fce000f8e00ff */
.L_x_8:
[----:B------:R-:W-:Y:S02]  /*0f00*/  ULDC.64 UR4, c[0x0][0x5a0] ;  /* 0x0001680000047ab9 */ /* 0x000fe40000000a00 */
[----:B------:R-:W-:-:S04]  /*0f10*/  ISETP.NE.U32.AND P0, PT, RZ, UR4, PT ;  /* 0x00000004ff007c0c */ /* 0x000fc8000bf05070 */
[----:B------:R-:W-:-:S13]  /*0f20*/  ISETP.NE.AND.EX P0, PT, RZ, UR5, PT, P0 ;  /* 0x00000005ff007c0c */ /* 0x000fda000bf05300 */
[----:B------:R-:W-:Y:S05]  /*0f30*/  @!P0 BRA `(.L_x_10) ;  /* 0x00000000001c8947 */ /* 0x000fea0003800000 */
[----:B01----:R-:W0:Y:S02]  /*0f40*/  LDC.64 R4, c[0x0][0x5a0] ;  /* 0x00016800ff047b82 */ /* 0x003e240000000a00 */
[----:B0-----:R-:W2:Y:S02]  /*0f50*/  LDG.E.64 R4, desc[UR46][R4.64] ;  /* 0x0000002e04047981 */ /* 0x001ea4000c1e1b00 */
[----:B--2---:R-:W-:-:S04]  /*0f60*/  ISETP.NE.U32.AND P0, PT, R4, RZ, PT ;  /* 0x000000ff0400720c */ /* 0x004fc80003f05070 */
[----:B------:R-:W-:-:S13]  /*0f70*/  ISETP.NE.AND.EX P0, PT, R5, RZ, PT, P0 ;  /* 0x000000ff0500720c */ /* 0x000fda0003f05300 */
[----:B------:R-:W-:Y:S05]  /*0f80*/  @!P0 BRA `(.L_x_10) ;  /* 0x0000000000088947 */ /* 0x000fea0003800000 */
[----:B------:R0:W5:Y:S01]  /*0f90*/  LD.E R22, desc[UR46][R4.64] ;  /* 0x0000002e04167980 */ /* 0x000162000c101900 */
[----:B------:R-:W-:Y:S05]  /*0fa0*/  BRA `(.L_x_11) ;  /* 0x0000000000247947 */ /* 0x000fea0003800000 */
.L_x_10:
[----:B------:R-:W-:Y:S02]  /*0fb0*/  ULDC.64 UR4, c[0x0][0x590] ;  /* 0x0001640000047ab9 */ /* 0x000fe40000000a00 */
[----:B------:R-:W-:-:S04]  /*0fc0*/  ISETP.NE.U32.AND P0, PT, RZ, UR4, PT ;  /* 0x00000004ff007c0c */ /* 0x000fc8000bf05070 */
[----:B------:R-:W-:-:S13]  /*0fd0*/  ISETP.NE.AND.EX P0, PT, RZ, UR5, PT, P0 ;  /* 0x00000005ff007c0c */ /* 0x000fda000bf05300 */
[----:B------:R-:W-:Y:S05]  /*0fe0*/  @!P0 BRA `(.L_x_12) ;  /* 0x00000000000c8947 */ /* 0x000fea0003800000 */
[----:B------:R-:W2:Y:S02]  /*0ff0*/  LDC.64 R22, c[0x0][0x590] ;  /* 0x00016400ff167b82 */ /* 0x000ea40000000a00 */
[----:B--2---:R2:W5:Y:S01]  /*1000*/  LDG.E R22, desc[UR46][R22.64] ;  /* 0x0000002e16167981 */ /* 0x004562000c1e1900 */
[----:B------:R-:W-:Y:S05]  /*1010*/  BRA `(.L_x_11) ;  /* 0x0000000000087947 */ /* 0x000fea0003800000 */
.L_x_12:
[----:B------:R-:W-:Y:S02]  /*1020*/  ULDC UR4, c[0x0][0x584] ;  /* 0x0001610000047ab9 */ /* 0x000fe40000000800 */
[----:B------:R-:W-:-:S07]  /*1030*/  IMAD.U32 R22, RZ, RZ, UR4 ;  /* 0x00000004ff167e24 */ /* 0x000fce000f8e00ff */
.L_x_11:
[----:B------:R-:W-:-:S13]  /*1040*/  LOP3.LUT P0, RZ, R0, 0xff, RZ, 0xc0, !PT ;  /* 0x000000ff00ff7812 */ /* 0x000fda000780c0ff */
[----:B------:R-:W-:Y:S05]  /*1050*/  @!P0 EXIT ;  /* 0x000000000000894d */ /* 0x000fea0003800000 */
[----:B------:R-:W-:Y:S01]  /*1060*/  ULDC UR4, c[0x0][0x28c] ;  /* 0x0000a30000047ab9 */ /* 0x000fe20000000800 */
[----:B------:R-:W-:Y:S02]  /*1070*/  ULOP3.LUT UR42, UR38, 0x1, URZ, 0xfc, !UPT ;  /* 0x00000001262a7892 */ /* 0x000fe4000f8efc3f */
[----:B------:R-:W-:Y:S01]  /*1080*/  UIADD3 UR4, UR4, 0x3f, URZ ;  /* 0x0000003f04047890 */ /* 0x000fe2000fffe03f */
[----:B------:R-:W-:Y:S01]  /*1090*/  UMOV UR36, URZ ;  /* 0x0000003f00247c82 */ /* 0x000fe20008000000 */
[----:B------:R-:W-:Y:S02]  /*10a0*/  UMOV UR37, URZ ;  /* 0x0000003f00257c82 */ /* 0x000fe40008000000 */
[----:B------:R-:W-:-:S04]  /*10b0*/  USHF.R.S32.HI UR5, URZ, 0x1f, UR4 ;  /* 0x0000001f3f057899 */ /* 0x000fc80008011404 */
[----:B------:R-:W-:-:S04]  /*10c0*/  ULEA.HI UR5, UR5, UR4, URZ, 0x6 ;  /* 0x0000000405057291 */ /* 0x000fc8000f8f303f */
[----:B------:R-:W-:-:S12]  /*10d0*/  USHF.R.S32.HI UR43, URZ, 0x6, UR5 ;  /* 0x000000063f2b7899 */ /* 0x000fd80008011405 */
.L_x_348:
[----:B------:R-:W-:Y:S01]  /*10e0*/  LOP3.LUT R0, R2, 0x80, RZ, 0xc0, !PT ;  /* 0x0000008002007812 */ /* 0x000fe200078ec0ff */
[----:B---3--:R-:W3:Y:S01]  /*10f0*/  S2UR UR6, SR_CgaCtaId ;  /* 0x00000000000679c3 */ /* 0x008ee20000008800 */
[----:B------:R-:W-:Y:S02]  /*1100*/  UMOV UR44, 0x400 ;  /* 0x00000400002c7882 */ /* 0x000fe40000000000 */
[----:B------:R-:W-:-:S06]  /*1110*/  SHF.R.U32.HI R0, RZ, 0x7, R0 ;  /* 0x00000007ff007819 */ /* 0x000fcc0000011600 */
[----:B----4-:R-:W4:Y:S01]  /*1120*/  SHFL.IDX PT, R0, R0, RZ, 0x1f ;  /* 0x00001fff00007589 */ /* 0x010f2200000e0000 */
[----:B---3--:R-:W-:Y:S01]  /*1130*/  ULEA UR44, UR6, UR44, 0x18 ;  /* 0x0000002c062c7291 */ /* 0x008fe2000f8ec03f */
[----:B----4-:R-:W-:-:S13]  /*1140*/  R2UR UR4, R0 ;  /* 0x00000000000472ca */ /* 0x010fda00000e0000 */
[----:B------:R-:W-:-:S04]  /*1150*/  ULEA.HI UR5, UR4, UR4, URZ, 0x1 ;  /* 0x0000000404057291 */ /* 0x000fc8000f8f083f */
[----:B------:R-:W-:-:S04]  /*1160*/  ULOP3.LUT UR5, UR5, 0x7fffe, URZ, 0xc0, !UPT ;  /* 0x0007fffe05057892 */ /* 0x000fc8000f8ec03f */
[----:B------:R-:W-:-:S03]  /*1170*/  UIADD3 UR5, UR4, -UR5, URZ ;  /* 0x8000000504057290 */ /* 0x000fc6000fffe03f */
[----:B------:R-:W-:Y:S01]  /*1180*/  ULDC UR4, c[0x0][0x28c] ;  /* 0x0000a30000047ab9 */ /* 0x000fe20000000800 */
[----:B------:R-:W-:Y:S01]  /*1190*/  ULEA UR5, UR5, UR44, 0xd ;  /* 0x0000002c05057291 */ /* 0x000fe2000f8e683f */
[----:B------:R-:W-:-:S03]  /*11a0*/  ISETP.LT.AND P0, PT, RZ, UR4, PT ;  /* 0x00000004ff007c0c */ /* 0x000fc6000bf01270 */
[----:B------:R-:W-:-:S04]  /*11b0*/  UIADD3 UR5, UR5, 0x100, URZ ;  /* 0x0000010005057890 */ /* 0x000fc8000fffe03f */
[----:B------:R-:W-:-:S04]  /*11c0*/  USHF.R.U32.HI UR5, URZ, 0x4, UR5 ;  /* 0x000000043f057899 */ /* 0x000fc80008011605 */
[----:B------:R-:W-:Y:S02]  /*11d0*/  ULOP3.LUT UR48, UR5, 0x3fff, URZ, 0xc0, !UPT ;  /* 0x00003fff05307892 */ /* 0x000fe4000f8ec03f */
[----:B-1---5:R-:W-:Y:S10]  /*11e0*/  @P0 BRA `(.L_x_13) ;  /* 0x0000000000400947 */ /* 0x022ff40003800000 */
[----:B------:R-:W-:Y:S01]  /*11f0*/  MOV R0, 0x0 ;  /* 0x0000000000007802 */ /* 0x000fe20000000f00 */
[----:B------:R-:W-:Y:S01]  /*1200*/  ULDC.64 UR4, c[0x4][0x68] ;  /* 0x01001a0000047ab9 */ /* 0x000fe20000000a00 */
[----:B------:R-:W-:Y:S01]  /*1210*/  ULDC.64 UR6, c[0x4][0x8] ;  /* 0x0100020000067ab9 */ /* 0x000fe20000000a00 */
[----:B01----:R-:W-:Y:S01]  /*1220*/  IMAD.U32 R4, RZ, RZ, UR4 ;  /* 0x00000004ff047e24 */ /* 0x003fe2000f8e00ff */
[----:B------:R0:W1:Y:S01]  /*1230*/  LDC.64 R14, c[0x4][R0] ;  /* 0x01000000000e7b82 */ /* 0x0000620000000a00 */
[----:B------:R-:W-:Y:S01]  /*1240*/  IMAD.U32 R5, RZ, RZ, UR5 ;  /* 0x00000005ff057e24 */ /* 0x000fe2000f8e00ff */
[----:B------:R-:W-:Y:S01]  /*1250*/  ULDC.64 UR4, c[0x4][0x70] ;  /* 0x01001c0000047ab9 */ /* 0x000fe20000000a00 */
[----:B------:R-:W-:Y:S02]  /*1260*/  IMAD.U32 R10, RZ, RZ, UR6 ;  /* 0x00000006ff0a7e24 */ /* 0x000fe4000f8e00ff */
[----:B------:R-:W-:Y:S02]  /*1270*/  IMAD.U32 R6, RZ, RZ, UR4 ;  /* 0x00000004ff067e24 */ /* 0x000fe4000f8e00ff */
[----:B------:R-:W-:-:S02]  /*1280*/  IMAD.U32 R7, RZ, RZ, UR5 ;  /* 0x00000005ff077e24 */ /* 0x000fc4000f8e00ff */
[----:B------:R-:W-:Y:S02]  /*1290*/  IMAD.U32 R11, RZ, RZ, UR7 ;  /* 0x00000007ff0b7e24 */ /* 0x000fe4000f8e00ff */
[----:B------:R-:W-:Y:S02]  /*12a0*/  IMAD.MOV.U32 R8, RZ, RZ, 0x1e1 ;  /* 0x000001e1ff087424 */ /* 0x000fe400078e00ff */
[----:B------:R-:W-:Y:S02]  /*12b0*/  IMAD.MOV.U32 R12, RZ, RZ, 0x1 ;  /* 0x00000001ff0c7424 */ /* 0x000fe400078e00ff */
[----:B0-----:R-:W-:-:S07]  /*12c0*/  IMAD.MOV.U32 R13, RZ, RZ, RZ ;  /* 0x000000ffff0d7224 */ /* 0x001fce00078e00ff */
[----:B------:R-:W-:-:S07]  /*12d0*/  LEPC R20, `(.L_x_13) ;  /* 0x000000001014794e */ /* 0x000fce0000000000 */
[----:B-12--5:R-:W-:Y:S05]  /*12e0*/  CALL.ABS.NOINC R14 ;  /* 0x000000000e007343 */ /* 0x026fea0003c00000 */
.L_x_13:
[----:B------:R-:W-:-:S05]  /*12f0*/  IMAD.U32 R0, RZ, RZ, UR42 ;  /* 0x0000002aff007e24 */ /* 0x000fca000f8e00ff */
[----:B------:R-:W-:-:S13]  /*1300*/  ISETP.NE.AND P0, PT, R0, 0x3, PT ;  /* 0x000000030000780c */ /* 0x000fda0003f05270 */
[----:B------:R-:W-:Y:S05]  /*1310*/  @!P0 BRA `(.L_x_14) ;  /* 0x0000000000048947 */ /* 0x000fea0003800000 */
[----:B------:R-:W-:Y:S01]  /*1320*/  BPT.TRAP 0x1 ;  /* 0x000000040000795c */ /* 0x000fe20000300000 */
.L_x_14:
[----:B------:R-:W-:Y:S02]  /*1330*/  IMAD.U32 R3, RZ, RZ, UR37 ;  /* 0x00000025ff037e24 */ /* 0x000fe4000f8e00ff */
[----:B------:R-:W-:-:S03]  /*1340*/  IMAD.U32 R0, RZ, RZ, UR36 ;  /* 0x00000024ff007e24 */ /* 0x000fc6000f8e00ff */
[----:B------:R-:W-:Y:S02]  /*1350*/  LEA R3, R3, UR44, 0x3 ;  /* 0x0000002c03037c11 */ /* 0x000fe4000f8e18ff */
[----:B------:R-:W-:-:S04]  /*1360*/  SHF.L.U32 R0, R0, 0x1f, RZ ;  /* 0x0000001f00007819 */ /* 0x000fc800000006ff */
[----:B------:R3:W4:Y:S01]  /*1370*/  SYNCS.PHASECHK.TRANS64.TRYWAIT P1, [R3+URZ], R0 ;  /* 0x00000000030075a7 */ /* 0x000722000802017f */
[----:B------:R-:W-:Y:S05]  /*1380*/  @!P0 BRA `(.L_x_15) ;  /* 0x0000000000048947 */ /* 0x000fea0003800000 */
[----:B------:R-:W-:Y:S01]  /*1390*/  BPT.TRAP 0x1 ;  /* 0x000000040000795c */ /* 0x000fe20000300000 */
.L_x_15:
[----:B----4-:R-:W-:Y:S05]  /*13a0*/  @P1 BRA `(.L_x_16) ;  /* 0x0000000000081947 */ /* 0x010fea0003800000 */
[----:B------:R-:W4:Y:S02]  /*13b0*/  SYNCS.PHASECHK.TRANS64.TRYWAIT P1, [R3+URZ], R0 ;  /* 0x00000000030075a7 */ /* 0x000f24000802017f */
[----:B----4-:R-:W-:Y:S05]  /*13c0*/  @!P1 BRA `(.L_x_17) ;  /* 0x000000e000449947 */ /* 0x010fea0003800000 */
.L_x_16:
[----:B------:R-:W-:-:S04]  /*13d0*/  UISETP.LT.AND UP0, UPT, UR43, 0x1, UPT ;  /* 0x000000012b00788c */ /* 0x000fc8000bf01270 */
[----:B------:R-:W-:-:S06]  /*13e0*/  USEL UR4, UR43, 0x1, UP0 ;  /* 0x000000012b047887 */ /* 0x000fcc0008000000 */
[----:B---34-:R-:W-:Y:S01]  /*13f0*/  IMAD.U32 R0, RZ, RZ, UR4 ;  /* 0x00000004ff007e24 */ /* 0x018fe2000f8e00ff */
[----:B------:R-:W-:Y:S05]  /*1400*/  WARPSYNC.ALL ;  /* 0x0000000000007948 */ /* 0x000fea0003800000 */
[----:B------:R-:W-:-:S04]  /*1410*/  IADD3 R0, -R0, UR43, RZ ;  /* 0x0000002b00007c10 */ /* 0x000fc8000fffe1ff */
[----:B------:R-:W-:Y:S01]  /*1420*/  ISETP.GE.AND P1, PT, R0, 0x1, PT ;  /* 0x000000010000780c */ /* 0x000fe20003f26270 */
[----:B------:R-:W-:Y:S01]  /*1430*/  UIADD3 UR4, UR44, 0x20100, URZ ;  /* 0x000201002c047890 */ /* 0x000fe2000fffe03f */
[----:B------:R-:W-:Y:S01]  /*1440*/  WARPGROUP.ARRIVE ;  /* 0x00000000000079c5 */ /* 0x000fe20000000000 */
[----:B------:R-:W-:Y:S02]  /*1450*/  ULOP3.LUT UR24, UR48, 0x10000, URZ, 0xfc, !UPT ;  /* 0x0001000030187892 */ /* 0x000fe4000f8efc3f */
[----:B------:R-:W-:Y:S02]  /*1460*/  USHF.R.U32.HI UR4, URZ, 0x4, UR4 ;  /* 0x000000043f047899 */ /* 0x000fe40008011604 */
[----:B------:R-:W-:Y:S02]  /*1470*/  ULEA UR26, UR37, UR24, 0xb ;  /* 0x00000018251a7291 */ /* 0x000fe4000f8e583f */
[----:B------:R-:W-:Y:S01]  /*1480*/  ULOP3.LUT UR4, UR4, 0x3fff, URZ, 0xc0, !UPT ;  /* 0x00003fff04047892 */ /* 0x000fe2000f8ec03f */
[----:B------:R-:W-:Y:S01]  /*1490*/  UMOV UR5, 0x40000040 ;  /* 0x4000004000057882 */ /* 0x000fe20000000000 */
[----:B------:R-:W-:-:S02]  /*14a0*/  UMOV UR7, 0x40000040 ;  /* 0x4000004000077882 */ /* 0x000fc40000000000 */
[----:B------:R-:W-:Y:S01]  /*14b0*/  ULOP3.LUT UR25, UR4, 0x10000, URZ, 0xfc, !UPT ;  /* 0x0001000004197892 */ /* 0x000fe2000f8efc3f */
[----:B------:R-:W-:Y:S02]  /*14c0*/  UMOV UR9, UR5 ;  /* 0x0000000500097c82 */ /* 0x000fe40008000000 */
[----:B------:R-:W-:Y:S01]  /*14d0*/  UMOV UR4, UR26 ;  /* 0x0000001a00047c82 */ /* 0x000fe20008000000 */
[----:B------:R-:W-:Y:S01]  /*14e0*/  UIMAD UR27, UR37, 0x500, UR25 ;  /* 0x00000500251b78a4 */ /* 0x000fe2000f8e0219 */
[----:B------:R-:W-:Y:S01]  /*14f0*/  UMOV UR8, UR4 ;  /* 0x0000000400087c82 */ /* 0x000fe20008000000 */
[----:B------:R-:W-:Y:S02]  /*1500*/  UMOV UR11, 0x40000040 ;  /* 0x40000040000b7882 */ /* 0x000fe40000000000 */
[----:B------:R-:W-:Y:S02]  /*1510*/  UIADD3 UR10, UR27, 0x100, URZ ;  /* 0x000001001b0a7890 */ /* 0x000fe4000fffe03f */
[----:B------:R-:W-:-:S02]  /*1520*/  UIADD3 UR14, UR27, 0x200, URZ ;  /* 0x000002001b0e7890 */ /* 0x000fc4000fffe03f */
[----:B------:R-:W-:Y:S01]  /*1530*/  UMOV UR6, UR27 ;  /* 0x0000001b00067c82 */ /* 0x000fe20008000000 */
[----:B------:R-:W-:Y:S01]  /*1540*/  UMOV UR12, UR4 ;  /* 0x00000004000c7c82 */ /* 0x000fe20008000000 */
[----:B------:R-:W-:Y:S01]  /*1550*/  HGMMA.64x32x16.F32.BF16 R168, gdesc[UR4], RZ, !UPT, gsb0 ;  /* 0x0060000004a879f0 */ /* 0x000fe2000c0018ff */
[----:B------:R-:W-:Y:S01]  /*1560*/  UMOV UR13, UR5 ;  /* 0x00000005000d7c82 */ /* 0x000fe20008000000 */
[----:B------:R-:W-:Y:S01]  /*1570*/  UMOV UR15, 0x40000040 ;  /* 0x40000040000f7882 */ /* 0x000fe20000000000 */
[----:B------:R-:W-:Y:S01]  /*1580*/  UIADD3 UR18, UR27, 0x300, URZ ;  /* 0x000003001b127890 */ /* 0x000fe2000fffe03f */
[----:B------:R-:W-:Y:S01]  /*1590*/  UMOV UR16, UR4 ;  /* 0x0000000400107c82 */ /* 0x000fe20008000000 */
[----:B------:R-:W-:Y:S01]  /*15a0*/  UMOV UR17, UR5 ;  /* 0x0000000500117c82 */ /* 0x000fe20008000000 */
[----:B------:R-:W-:Y:S01]  /*15b0*/  UMOV UR19, 0x40000040 ;  /* 0x4000004000137882 */ /* 0x000fe20000000000 */
[----:B------:R-:W-:Y:S01]  /*15c0*/  UIADD3 UR22, UR27, 0x400, URZ ;  /* 0x000004001b167890 */ /* 0x000fe2000fffe03f */
[----:B------:R-:W-:Y:S01]  /*15d0*/  UMOV UR20, UR4 ;  /* 0x0000000400147c82 */ /* 0x000fe20008000000 */
[----:B------:R-:W-:Y:S01]  /*15e0*/  UMOV UR21, UR5 ;  /* 0x0000000500157c82 */ /* 0x000fe20008000000 */
[----:B------:R-:W-:Y:S01]  /*15f0*/  UMOV UR23, 0x40000040 ;  /* 0x4000004000177882 */ /* 0x000fe20000000000 */
[----:B------:R-:W-:Y:S01]  /*1600*/  UIADD3 UR4, UR26, 0x2, URZ ;  /* 0x000000021a047890 */ /* 0x000fe2000fffe03f */
[----:B------:R-:W-:Y:S01]  /*1610*/  UMOV UR5, 0x40000040 ;  /* 0x4000004000057882 */ /* 0x000fe20000000000 */
[----:B------:R-:W-:-:S02]  /*1620*/  WARPGROUP.DEPBAR.LE gsb0, 0x0 ;  /* 0x00008000000079c5 */ /* 0x000fc40000010000 */
[----:B------:R-:W-:-:S06]  /*1630*/  WARPGROUP.ARRIVE ;  /* 0x00000000000079c5 */ /* 0x000fcc0000000000 */
[----:B------:R-:W-:Y:S01]  /*1640*/  HGMMA.64x32x16.F32.BF16 R136, gdesc[UR8], RZ, !UPT, gsb0 ;  /* 0x00600000088879f0 */ /* 0x000fe2000c0018ff */
[----:B------:R-:W-:Y:S02]  /*1650*/  UIADD3 UR8, UR26, 0x400, URZ ;  /* 0x000004001a087890 */ /* 0x000fe4000fffe03f */
[----:B------:R-:W-:Y:S02]  /*1660*/  WARPGROUP.DEPBAR.LE gsb0, 0x0 ;  /* 0x00008000000079c5 */ /* 0x000fe40000010000 */
[----:B------:R-:W-:-:S06]  /*1670*/  WARPGROUP.ARRIVE ;  /* 0x00000000000079c5 */ /* 0x000fcc0000000000 */
[----:B------:R-:W-:Y:S03]  /*1680*/  HGMMA.64x32x16.F32.BF16 R104, gdesc[UR12], RZ, !UPT, gsb0 ;  /* 0x006000000c6879f0 */ /* 0x000fe6000c0018ff */
[----:B------:R-:W-:Y:S02]  /*1690*/  WARPGROUP.DEPBAR.LE gsb0, 0x0 ;  /* 0x00008000000079c5 */ /* 0x000fe40000010000 */
[----:B------:R-:W-:-:S06]  /*16a0*/  WARPGROUP.ARRIVE ;  /* 0x00000000000079c5 */ /* 0x000fcc0000000000 */
[----:B------:R-:W-:Y:S03]  /*16b0*/  HGMMA.64x32x16.F32.BF16 R72, gdesc[UR16], RZ, !UPT, gsb0 ;  /* 0x00600000104879f0 */ /* 0x000fe6000c0018ff */
[----:B------:R-:W-:Y:S02]  /*16c0*/  WARPGROUP.DEPBAR.LE gsb0, 0x0 ;  /* 0x00008000000079c5 */ /* 0x000fe40000010000 */
[----:B------:R-:W-:-:S06]  /*16d0*/  WARPGROUP.ARRIVE ;  /* 0x00000000000079c5 */ /* 0x000fcc0000000000 */
[----:B------:R-:W-:Y:S01]  /*16e0*/  HGMMA.64x32x16.F32.BF16 R40, gdesc[UR20], RZ, !UPT, gsb0 ;  /* 0x00600000142879f0 */ /* 0x000fe2000c0018ff */
[----:B------:R-:W-:Y:S01]  /*16f0*/  UMOV UR20, UR8 ;  /* 0x0000000800147c82 */ /* 0x000fe20008000000 */
[----:B------:R-:W-:Y:S01]  /*1700*/  UMOV UR21, 0x40000040 ;  /* 0x4000004000157882 */ /* 0x000fe20000000000 */
[----:B------:R-:W-:Y:S01]  /*1710*/  UMOV UR16, UR20 ;  /* 0x0000001400107c82 */ /* 0x000fe20008000000 */
[----:B------:R-:W-:Y:S01]  /*1720*/  UMOV UR17, UR21 ;  /* 0x0000001500117c82 */ /* 0x000fe20008000000 */
[----:B------:R-:W-:Y:S01]  /*1730*/  UMOV UR12, UR20 ;  /* 0x00000014000c7c82 */ /* 0x000fe20008000000 */
[----:B------:R-:W-:Y:S01]  /*1740*/  UMOV UR13, UR21 ;  /* 0x00000015000d7c82 */ /* 0x000fe20008000000 */
[----:B------:R-:W-:Y:S01]  /*1750*/  UMOV UR8, UR20 ;  /* 0x0000001400087c82 */ /* 0x000fe20008000000 */
[----:B------:R-:W-:Y:S01]  /*1760*/  UMOV UR9, UR21 ;  /* 0x0000001500097c82 */ /* 0x000fe20008000000 */
[----:B------:R-:W-:Y:S02]  /*1770*/  WARPGROUP.DEPBAR.LE gsb0, 0x0 ;  /* 0x00008000000079c5 */ /* 0x000fe40000010000 */
[----:B------:R-:W-:-:S06]  /*1780*/  WARPGROUP.ARRIVE ;  /* 0x00000000000079c5 */ /* 0x000fcc0000000000 */
[----:B------:R-:W-:Y:S01]  /*1790*/  HGMMA.64x32x16.F32.BF16 R24, gdesc[UR20], RZ, !UPT, gsb0 ;  /* 0x00600000141879f0 */ /* 0x000fe2000c0018ff */
[----:B------:R-:W-:Y:S01]  /*17a0*/  UMOV UR22, UR6 ;  /* 0x0000000600167c82 */ /* 0x000fe20008000000 */
[----:B------:R-:W-:Y:S01]  /*17b0*/  UMOV UR23, UR7 ;  /* 0x0000000700177c82 */ /* 0x000fe20008000000 */
[----:B------:R-:W-:Y:S01]  /*17c0*/  UIADD3 UR6, UR27, 0x2, URZ ;  /* 0x000000021b067890 */ /* 0x000fe2000fffe03f */
[----:B------:R-:W-:Y:S01]  /*17d0*/  UMOV UR7, 0x40000040 ;  /* 0x4000004000077882 */ /* 0x000fe20000000000 */
[----:B------:R-:W-:Y:S02]  /*17e0*/  WARPGROUP.DEPBAR.LE gsb0, 0x0 ;  /* 0x00008000000079c5 */ /* 0x000fe40000010000 */
[----:B------:R-:W-:-:S06]  /*17f0*/  WARPGROUP.ARRIVE ;  /* 0x00000000000079c5 */ /* 0x000fcc0000000000 */
[----:B------:R-:W-:Y:S01]  /*1800*/  HGMMA.64x32x16.F32.BF16 R56, gdesc[UR16], RZ, !UPT, gsb0 ;  /* 0x00600000103879f0 */ /* 0x000fe2000c0018ff */
[----:B------:R-:W-:Y:S01]  /*1810*/  UIADD3 UR18, UR27, 0x302, URZ ;  /* 0x000003021b127890 */ /* 0x000fe2000fffe03f */
[----:B------:R-:W-:Y:S01]  /*1820*/  UMOV UR16, UR4 ;  /* 0x0000000400107c82 */ /* 0x000fe20008000000 */
[----:B------:R-:W-:Y:S01]  /*1830*/  UMOV UR17, UR5 ;  /* 0x0000000500117c82 */ /* 0x000fe20008000000 */
        /* <DEDUP_REMOVED lines=24> */
[----:B------:R-:W-:Y:S03]  /*19c0*/  HGMMA.64x32x16.F32.BF16 R168, gdesc[UR4], R168, gsb0 ;  /* 0x0060000004a879f0 */ /* 0x000fe600080018a8 */
[----:B------:R-:W-:Y:S02]  /*19d0*/  WARPGROUP.DEPBAR.LE gsb0, 0x0 ;  /* 0x00008000000079c5 */ /* 0x000fe40000010000 */
[----:B------:R-:W-:-:S06]  /*19e0*/  WARPGROUP.ARRIVE ;  /* 0x00000000000079c5 */ /* 0x000fcc0000000000 */
[----:B------:R-:W-:Y:S01]  /*19f0*/  HGMMA.64x32x16.F32.BF16 R136, gdesc[UR8], R136, gsb0 ;  /* 0x00600000088879f0 */ /* 0x000fe20008001888 */
[----:B------:R-:W-:Y:S02]  /*1a00*/  UIADD3 UR8, UR26, 0x402, URZ ;  /* 0x000004021a087890 */ /* 0x000fe4000fffe03f */
[----:B------:R-:W-:Y:S02]  /*1a10*/  WARPGROUP.DEPBAR.LE gsb0, 0x0 ;  /* 0x00008000000079c5 */ /* 0x000fe40000010000 */
[----:B------:R-:W-:-:S06]  /*1a20*/  WARPGROUP.ARRIVE ;  /* 0x00000000000079c5 */ /* 0x000fcc0000000000 */
[----:B------:R-:W-:Y:S03]  /*1a30*/  HGMMA.64x32x16.F32.BF16 R104, gdesc[UR12], R104, gsb0 ;  /* 0x006000000c6879f0 */ /* 0x000fe60008001868 */
[----:B------:R-:W-:Y:S02]  /*1a40*/  WARPGROUP.DEPBAR.LE gsb0, 0x0 ;  /* 0x00008000000079c5 */ /* 0x000fe40000010000 */
[----:B------:R-:W-:-:S06]  /*1a50*/  WARPGROUP.ARRIVE ;  /* 0x00000000000079c5 */ /* 0x000fcc0000000000 */
[----:B------:R-:W-:Y:S03]  /*1a60*/  HGMMA.64x32x16.F32.BF16 R72, gdesc[UR16], R72, gsb0 ;  /* 0x00600000104879f0 */ /* 0x000fe60008001848 */
[----:B------:R-:W-:Y:S02]  /*1a70*/  WARPGROUP.DEPBAR.LE gsb0, 0x0 ;  /* 0x00008000000079c5 */ /* 0x000fe40000010000 */
[----:B------:R-:W-:-:S06]  /*1a80*/  WARPGROUP.ARRIVE ;  /* 0x00000000000079c5 */ /* 0x000fcc0000000000 */
[----:B------:R-:W-:Y:S01]  /*1a90*/  HGMMA.64x32x16.F32.BF16 R40, gdesc[UR20], R40, gsb0 ;  /* 0x00600000142879f0 */ /* 0x000fe20008001828 */
        /* <DEDUP_REMOVED lines=8> */
[----:B------:R-:W-:Y:S01]  /*1b20*/  UMOV UR4, UR20 ;  /* 0x0000001400047c82 */ /* 0x000fe20008000000 */
[----:B------:R-:W-:Y:S01]  /*1b30*/  UMOV UR5, UR21 ;  /* 0x0000001500057c82 */ /* 0x000fe20008000000 */
[----:B------:R-:W-:-:S02]  /*1b40*/  WARPGROUP.DEPBAR.LE gsb0, 0x0 ;  /* 0x00008000000079c5 */ /* 0x000fc40000010000 */
[----:B------:R-:W-:-:S06]  /*1b50*/  WARPGROUP.ARRIVE ;  /* 0x00000000000079c5 */ /* 0x000fcc0000000000 */
[----:B------:R-:W-:Y:S01]  /*1b60*/  HGMMA.64x32x16.F32.BF16 R24, gdesc[UR20], R24, gsb0 ;  /* 0x00600000141879f0 */ /* 0x000fe20008001818 */
[----:B------:R-:W-:Y:S01]  /*1b70*/  UIADD3 UR22, UR27, 0x404, URZ ;  /* 0x000004041b167890 */ /* 0x000fe2000fffe03f */
[----:B------:R-:W-:Y:S01]  /*1b80*/  UMOV UR23, 0x40000040 ;  /* 0x4000004000177882 */ /* 0x000fe20000000000 */
[----:B------:R-:W-:Y:S02]  /*1b90*/  WARPGROUP.DEPBAR.LE gsb0, 0x0 ;  /* 0x00008000000079c5 */ /* 0x000fe40000010000 */
        /* <DEDUP_REMOVED lines=17> */
[----:B------:R-:W-:Y:S02]  /*1cb0*/  UIADD3 UR4, UR26, 0x4, URZ ;  /* 0x000000041a047890 */ /* 0x000fe4000fffe03f */
[----:B------:R-:W-:Y:S01]  /*1cc0*/  UIADD3 UR6, UR27, 0x4, URZ ;  /* 0x000000041b067890 */ /* 0x000fe2000fffe03f */
[----:B------:R-:W-:Y:S01]  /*1cd0*/  UMOV UR5, 0x40000040 ;  /* 0x4000004000057882 */ /* 0x000fe20000000000 */
[----:B------:R-:W-:Y:S01]  /*1ce0*/  UMOV UR7, 0x40000040 ;  /* 0x4000004000077882 */ /* 0x000fe20000000000 */
[----:B------:R-:W-:Y:S02]  /*1cf0*/  UMOV UR9, UR5 ;  /* 0x0000000500097c82 */ /* 0x000fe40008000000 */
        /* <DEDUP_REMOVED lines=68> */
[----:B------:R-:W-:Y:S01]  /*2140*/  UIADD3 UR26, UR26, 0x406, URZ ;  /* 0x000004061a1a7890 */ /* 0x000fe2000fffe03f */
[----:B------:R-:W-:-:S02]  /*2150*/  WARPGROUP.DEPBAR.LE gsb0, 0x0 ;  /* 0x00008000000079c5 */ /* 0x000fc40000010000 */
[----:B------:R-:W-:-:S06]  /*2160*/  WARPGROUP.ARRIVE ;  /* 0x00000000000079c5 */ /* 0x000fcc0000000000 */
[----:B------:R-:W-:Y:S03]  /*2170*/  HGMMA.64x32x16.F32.BF16 R168, gdesc[UR4], R168, gsb0 ;  /* 0x0060000004a879f0 */ /* 0x000fe600080018a8 */
        /* <DEDUP_REMOVED lines=38> */
[----:B------:R-:W-:Y:S05]  /*23e0*/  @!P1 BRA `(.L_x_18) ;  /* 0x0000001000749947 */ /* 0x000fea0003800000 */
[----:B------:R-:W-:Y:S01]  /*23f0*/  UIADD3 UR27, UR37, 0x1, URZ ;  /* 0x00000001251b7890 */ /* 0x000fe2000fffe03f */
[----:B------:R-:W-:Y:S01]  /*2400*/  IMAD.MOV.U32 R3, RZ, RZ, R0 ;  /* 0x000000ffff037224 */ /* 0x000fe200078e0000 */
[----:B------:R-:W-:Y:S02]  /*2410*/  UMOV UR26, UR37 ;  /* 0x00000025001a7c82 */ /* 0x000fe40008000000 */
[----:B------:R-:W-:-:S04]  /*2420*/  UISETP.NE.AND UP0, UPT, UR27, 0x4, UPT ;  /* 0x000000041b00788c */ /* 0x000fc8000bf05270 */
[----:B------:R-:W-:Y:S02]  /*2430*/  USEL UR4, URZ, 0x1, UP0 ;  /* 0x000000013f047887 */ /* 0x000fe40008000000 */
[----:B------:R-:W-:Y:S02]  /*2440*/  USEL UR27, UR27, URZ, UP0 ;  /* 0x0000003f1b1b7287 */ /* 0x000fe40008000000 */
[----:B------:R-:W-:-:S06]  /*2450*/  ULOP3.LUT UR4, UR36, UR4, URZ, 0x3c, !UPT ;  /* 0x0000000424047292 */ /* 0x000fcc000f8e3c3f */
[----:B------:R-:W-:-:S07]  /*2460*/  IMAD.U32 R6, RZ, RZ, UR4 ;  /* 0x00000004ff067e24 */ /* 0x000fce000f8e00ff */
.L_x_25:
[----:B------:R-:W-:Y:S05]  /*2470*/  @!P0 BRA `(.L_x_19) ;  /* 0x0000000000048947 */ /* 0x000fea0003800000 */
[----:B------:R-:W-:Y:S01]  /*2480*/  BPT.TRAP 0x1 ;  /* 0x000000040000795c */ /* 0x000fe20000300000 */
.L_x_19:
[----:B------:R-:W-:Y:S01]  /*2490*/  ULEA UR4, UR27, UR44, 0x3 ;  /* 0x0000002c1b047291 */ /* 0x000fe2000f8e183f */
[----:B01----:R-:W-:-:S08]  /*24a0*/  SHF.L.U32 R4, R6, 0x1f, RZ ;  /* 0x0000001f06047819 */ /* 0x003fd000000006ff */
[----:B------:R0:W1:Y:S01]  /*24b0*/  SYNCS.PHASECHK.TRANS64.TRYWAIT P1, [UR4], R4 ;  /* 0x00000004ff0075a7 */ /* 0x0000620008020144 */
[----:B------:R-:W-:Y:S05]  /*24c0*/  @!P0 BRA `(.L_x_20) ;  /* 0x0000000000048947 */ /* 0x000fea0003800000 */
[----:B------:R-:W-:Y:S01]  /*24d0*/  BPT.TRAP 0x1 ;  /* 0x000000040000795c */ /* 0x000fe20000300000 */
.L_x_20:
[----:B-1----:R-:W-:Y:S05]  /*24e0*/  @P1 BRA `(.L_x_21) ;  /* 0x0000000000081947 */ /* 0x002fea0003800000 */
[----:B------:R-:W1:Y:S02]  /*24f0*/  SYNCS.PHASECHK.TRANS64.TRYWAIT P1, [UR4], R4 ;  /* 0x00000004ff0075a7 */ /* 0x000e640008020144 */
[----:B-1----:R-:W-:Y:S05]  /*2500*/  @!P1 BRA `(.L_x_22) ;  /* 0x000000d000089947 */ /* 0x002fea0003800000 */
.L_x_21:
[----:B------:R-:W-:Y:S01]  /*2510*/  ULEA UR28, UR27, UR24, 0xb ;  /* 0x000000181b1c7291 */ /* 0x000fe2000f8e583f */
[----:B------:R-:W-:Y:S01]  /*2520*/  WARPGROUP.ARRIVE ;  /* 0x00000000000079c5 */ /* 0x000fe20000000000 */
[----:B------:R-:W-:Y:S01]  /*2530*/  UIMAD UR29, UR27, 0x500, UR25 ;  /* 0x000005001b1d78a4 */ /* 0x000fe2000f8e0219 */
[----:B------:R-:W-:Y:S01]  /*2540*/  UMOV UR5, 0x40000040 ;  /* 0x4000004000057882 */ /* 0x000fe20000000000 */
[----:B------:R-:W-:Y:S02]  /*2550*/  UMOV UR7, 0x40000040 ;  /* 0x4000004000077882 */ /* 0x000fe40000000000 */
[----:B------:R-:W-:Y:S01]  /*2560*/  UIADD3 UR10, UR29, 0x100, URZ ;  /* 0x000001001d0a7890 */ /* 0x000fe2000fffe03f */
[----:B------:R-:W-:Y:S02]  /*2570*/  UMOV UR4, UR28 ;  /* 0x0000001c00047c82 */ /* 0x000fe40008000000 */
[----:B------:R-:W-:Y:S01]  /*2580*/  UMOV UR6, UR29 ;  /* 0x0000001d00067c82 */ /* 0x000fe20008000000 */
[----:B------:R-:W-:Y:S01]  /*2590*/  UMOV UR8, UR4 ;  /* 0x0000000400087c82 */ /* 0x000fe20008000000 */
[----:B------:R-:W-:Y:S01]  /*25a0*/  HGMMA.64x32x16.F32.BF16 R168, gdesc[UR4], R168, gsb0 ;  /* 0x0060000004a879f0 */ /* 0x000fe200080018a8 */
        /* <DEDUP_REMOVED lines=39> */
[----:B------:R-:W-:Y:S01]  /*2820*/  HGMMA.64x32x16.F32.BF16 R24, gdesc[UR20], R24, gsb0 ;  /* 0x00600000141879f0 */ /* 0x000fe20008001818 */
[----:B------:R-:W-:Y:S01]  /*2830*/  UMOV UR22, UR6 ;  /* 0x0000000600167c82 */ /* 0x000fe20008000000 */
[----:B------:R-:W-:Y:S01]  /*2840*/  UMOV UR23, UR7 ;  /* 0x0000000700177c82 */ /* 0x000fe20008000000 */
[----:B------:R-:W-:Y:S01]  /*2850*/  UIADD3 UR6, UR29, 0x2, URZ ;  /* 0x000000021d067890 */ /* 0x000fe2000fffe03f */
[----:B------:R-:W-:Y:S01]  /*2860*/  UMOV UR7, 0x40000040 ;  /* 0x4000004000077882 */ /* 0x000fe20000000000 */
[----:B------:R-:W-:Y:S02]  /*2870*/  WARPGROUP.DEPBAR.LE gsb0, 0x0 ;  /* 0x00008000000079c5 */ /* 0x000fe40000010000 */
[----:B------:R-:W-:-:S06]  /*2880*/  WARPGROUP.ARRIVE ;  /* 0x00000000000079c5 */ /* 0x000fcc0000000000 */
[----:B------:R-:W-:Y:S01]  /*2890*/  HGMMA.64x32x16.F32.BF16 R56, gdesc[UR16], R56, gsb0 ;  /* 0x00600000103879f0 */ /* 0x000fe20008001838 */
[----:B------:R-:W-:Y:S01]  /*28a0*/  UIADD3 UR18, UR29, 0x302, URZ ;  /* 0x000003021d127890 */ /* 0x000fe2000fffe03f */
[----:B------:R-:W-:Y:S01]  /*28b0*/  UMOV UR16, UR4 ;  /* 0x0000000400107c82 */ /* 0x000fe20008000000 */
[----:B------:R-:W-:Y:S01]  /*28c0*/  UMOV UR17, UR5 ;  /* 0x0000000500117c82 */ /* 0x000fe20008000000 */
        /* <DEDUP_REMOVED lines=187> */
[----:B------:R-:W-:Y:S01]  /*3480*/  BPT.TRAP 0x1 ;  /* 0x000000040000795c */ /* 0x000fe20000300000 */
.L_x_23:
[----:B------:R-:W-:Y:S02]  /*3490*/  UISETP.GT.U32.AND UP0, UPT, UR38, 0x1, UPT ;  /* 0x000000012600788c */ /* 0x000fe4000bf04070 */
[----:B------:R-:W-:-:S04]  /*34a0*/  ULEA UR4, UR26, UR44, 0x3 ;  /* 0x0000002c1a047291 */ /* 0x000fc8000f8e183f */
[----:B------:R-:W-:Y:S01]  /*34b0*/  UIADD3 UR4, UR4, 0x20, URZ ;  /* 0x0000002004047890 */ /* 0x000fe2000fffe03f */
[----:B------:R-:W-:-:S03]  /*34c0*/  PLOP3.LUT P1, PT, PT, PT, UP0, 0x80, 0x0 ;  /* 0x000000000000781c */ /* 0x000fc60003f2f008 */
[----:B------:R-:W-:-:S09]  /*34d0*/  UPRMT UR4, URZ, 0x654, UR4 ;  /* 0x000006543f047896 */ /* 0x000fd20008000004 */
[----:B------:R-:W-:Y:S01]  /*34e0*/  SYNCS.ARRIVE.TRANS64.RED.A1T0 RZ, [UR4], RZ ;  /* 0x000000ffffff79a7 */ /* 0x000fe20008100404 */
[----:B------:R-:W-:Y:S05]  /*34f0*/  @P1 BRA `(.L_x_24) ;  /* 0x0000000000041947 */ /* 0x000fea0003800000 */
[----:B------:R-:W-:Y:S01]  /*3500*/  BPT.TRAP 0x1 ;  /* 0x000000040000795c */ /* 0x000fe20000300000 */
.L_x_24:
[----:B------:R-:W-:Y:S01]  /*3510*/  UIADD3 UR27, UR27, 0x1, URZ ;  /* 0x000000011b1b7890 */ /* 0x000fe2000fffe03f */
[C---:B------:R-:W-:Y:S01]  /*3520*/  ISETP.GT.AND P1, PT, R3.reuse, 0x1, PT ;  /* 0x000000010300780c */ /* 0x040fe20003f24270 */
[----:B------:R-:W-:Y:S01]  /*3530*/  UIADD3 UR26, UR26, 0x1, URZ ;  /* 0x000000011a1a7890 */ /* 0x000fe2000fffe03f */
[----:B------:R-:W-:Y:S01]  /*3540*/  VIADD R3, R3, 0xffffffff ;  /* 0xffffffff03037836 */ /* 0x000fe20000000000 */
[----:B------:R-:W-:Y:S02]  /*3550*/  UISETP.NE.AND UP0, UPT, UR27, 0x4, UPT ;  /* 0x000000041b00788c */ /* 0x000fe4000bf05270 */
[----:B------:R-:W-:Y:S02]  /*3560*/  UISETP.NE.AND UP1, UPT, UR26, 0x4, UPT ;  /* 0x000000041a00788c */ /* 0x000fe4000bf25270 */
[----:B------:R-:W-:Y:S02]  /*3570*/  USEL UR4, URZ, 0x1, UP0 ;  /* 0x000000013f047887 */ /* 0x000fe40008000000 */
[----:B------:R-:W-:-:S02]  /*3580*/  USEL UR27, UR27, URZ, UP0 ;  /* 0x0000003f1b1b7287 */ /* 0x000fc40008000000 */
[----:B------:R-:W-:Y:S02]  /*3590*/  USEL UR26, UR26, URZ, UP1 ;  /* 0x0000003f1a1a7287 */ /* 0x000fe40008800000 */
[----:B------:R-:W-:Y:S01]  /*35a0*/  LOP3.LUT R6, R6, UR4, RZ, 0x3c, !PT ;  /* 0x0000000406067c12 */ /* 0x000fe2000f8e3cff */
[----:B------:R-:W-:Y:S09]  /*35b0*/  @P1 BRA `(.L_x_25) ;  /* 0xffffffec00ac1947 */ /* 0x000ff2000383ffff */
.L_x_18:
[----:B------:R-:W3:Y:S02]  /*35c0*/  LDC R3, c[0x0][0x28c] ;  /* 0x0000a300ff037b82 */ /* 0x000ee40000000800 */
[----:B---3--:R-:W-:-:S13]  /*35d0*/  ISETP.GE.AND P1, PT, R3, 0x1, PT ;  /* 0x000000010300780c */ /* 0x008fda0003f26270 */
[----:B------:R-:W-:Y:S05]  /*35e0*/  @!P1 BRA `(.L_x_26) ;  /* 0x0000000000349947 */ /* 0x000fea0003800000 */
[----:B------:R-:W-:Y:S05]  /*35f0*/  @!P0 BRA `(.L_x_27) ;  /* 0x0000000000048947 */ /* 0x000fea0003800000 */
[----:B------:R-:W-:Y:S01]  /*3600*/  BPT.TRAP 0x1 ;  /* 0x000000040000795c */ /* 0x000fe20000300000 */
.L_x_27:
[----:B------:R-:W-:Y:S01]  /*3610*/  R2UR UR4, R0 ;  /* 0x00000000000472ca */ /* 0x000fe200000e0000 */
[----:B------:R-:W-:-:S06]  /*3620*/  UISETP.GT.U32.AND UP0, UPT, UR38, 0x1, UPT ;  /* 0x000000012600788c */ /* 0x000fcc000bf04070 */
[----:B------:R-:W-:-:S06]  /*3630*/  PLOP3.LUT P0, PT, PT, PT, UP0, 0x80, 0x0 ;  /* 0x000000000000781c */ /* 0x000fcc0003f0f008 */
[----:B------:R-:W-:-:S04]  /*3640*/  UIADD3 UR4, UR4, UR37, URZ ;  /* 0x0000002504047290 */ /* 0x000fc8000fffe03f */
[----:B------:R-:W-:-:S04]  /*3650*/  USHF.L.U32 UR4, UR4, 0x3, URZ ;  /* 0x0000000304047899 */ /* 0x000fc8000800063f */
[----:B------:R-:W-:-:S04]  /*3660*/  ULOP3.LUT UR4, UR4, 0x18, URZ, 0xc0, !UPT ;  /* 0x0000001804047892 */ /* 0x000fc8000f8ec03f */
[----:B------:R-:W-:-:S04]  /*3670*/  UIADD3 UR4, UR44, 0x20, UR4 ;  /* 0x000000202c047890 */ /* 0x000fc8000fffe004 */
[----:B------:R-:W-:-:S09]  /*3680*/  UPRMT UR4, URZ, 0x654, UR4 ;  /* 0x000006543f047896 */ /* 0x000fd20008000004 */
[----:B------:R-:W-:Y:S01]  /*3690*/  SYNCS.ARRIVE.TRANS64.RED.A1T0 RZ, [UR4], RZ ;  /* 0x000000ffffff79a7 */ /* 0x000fe20008100404 */
[----:B------:R-:W-:Y:S05]  /*36a0*/  @P0 BRA `(.L_x_26) ;  /* 0x0000000000040947 */ /* 0x000fea0003800000 */
[----:B------:R-:W-:Y:S01]  /*36b0*/  BPT.TRAP 0x1 ;  /* 0x000000040000795c */ /* 0x000fe20000300000 */
.L_x_26:
[----:B------:R-:W-:Y:S01]  /*36c0*/  LOP3.LUT R0, R2, 0x3, RZ, 0xc0, !PT ;  /* 0x0000000302007812 */ /* 0x000fe200078ec0ff */
[----:B------:R-:W-:Y:S01]  /*36d0*/  IMAD.MOV.U32 R7, RZ, RZ, -0x2 ;  /* 0xfffffffeff077424 */ /* 0x000fe200078e00ff */
[----:B------:R-:W-:Y:S01]  /*36e0*/  UIMAD UR40, UR40, 0xa0, URZ ;  /* 0x000000a0282878a4 */ /* 0x000fe2000f8e023f */
[----:B------:R-:W-:Y:S01]  /*36f0*/  SHF.R.U32.HI R3, RZ, 0x2, R2 ;  /* 0x00000002ff037819 */ /* 0x000fe20000011602 */
[----:B------:R-:W-:Y:S01]  /*3700*/  ULDC UR11, c[0x0][0x288] ;  /* 0x0000a200000b7ab9 */ /* 0x000fe20000000800 */
[----:B------:R-:W-:Y:S01]  /*3710*/  UIADD3 UR37, UR43, UR37, URZ ;  /* 0x000000252b257290 */ /* 0x000fe2000fffe03f */
[----:B------:R-:W-:Y:S01]  /*3720*/  IMAD R7, R0, R7, UR11 ;  /* 0x0000000b00077e24 */ /* 0x000fe2000f8e0207 */
[----:B------:R-:W-:Y:S01]  /*3730*/  UIMAD.WIDE UR6, UR45, 0x100, URZ ;  /* 0x000001002d0678a5 */ /* 0x000fe2000f8e023f */
[----:B------:R-:W-:Y:S01]  /*3740*/  LOP3.LUT R0, R18, 0x1, RZ, 0xc0, !PT ;  /* 0x0000000112007812 */ /* 0x000fe200078ec0ff */
[----:B------:R-:W-:Y:S01]  /*3750*/  USHF.L.U32 UR45, UR45, 0x8, URZ ;  /* 0x000000082d2d7899 */ /* 0x000fe2000800063f */
[C---:B01----:R-:W-:Y:S01]  /*3760*/  LOP3.LUT R4, R2.reuse, 0x60, RZ, 0xc0, !PT ;  /* 0x0000006002047812 */ /* 0x043fe200078ec0ff */
[----:B------:R-:W-:Y:S01]  /*3770*/  UISETP.GE.AND UP2, UPT, UR40, UR11, UPT ;  /* 0x0000000b2800728c */ /* 0x000fe2000bf46270 */
[----:B------:R-:W-:Y:S01]  /*3780*/  IMAD.SHL.U32 R12, R2, 0x2, RZ ;  /* 0x00000002020c7824 */ /* 0x000fe200078e00ff */
[----:B------:R-:W-:Y:S01]  /*3790*/  ULDC UR10, c[0x0][0x284] ;  /* 0x0000a100000a7ab9 */ /* 0x000fe20000000800 */
[----:B------:R-:W-:Y:S01]  /*37a0*/  USHF.R.U32.HI UR4, URZ, 0x2, UR37 ;  /* 0x000000023f047899 */ /* 0x000fe20008011625 */
[----:B------:R-:W-:Y:S01]  /*37b0*/  IMAD.U32 R13, RZ, RZ, UR40 ;  /* 0x00000028ff0d7e24 */ /* 0x000fe2000f8e00ff */
[----:B------:R-:W-:Y:S01]  /*37c0*/  UISETP.GE.OR UP2, UPT, UR45, UR10, UP2 ;  /* 0x0000000a2d00728c */ /* 0x000fe20009746670 */
[----:B------:R-:W-:Y:S01]  /*37d0*/  IMAD.SHL.U32 R8, R0, 0x40, RZ ;  /* 0x0000004000087824 */ /* 0x000fe200078e00ff */
[----:B------:R-:W-:Y:S01]  /*37e0*/  LOP3.LUT R3, R3, 0x7, RZ, 0xc0, !PT ;  /* 0x0000000703037812 */ /* 0x000fe200078ec0ff */
[----:B------:R-:W-:Y:S01]  /*37f0*/  ULOP3.LUT UR4, UR4, 0x1, URZ, 0xc0, !UPT ;  /* 0x0000000104047892 */ /* 0x000fe2000f8ec03f */
[----:B------:R-:W-:Y:S01]  /*3800*/  SHF.R.U32.HI R6, RZ, 0x1, R4 ;  /* 0x00000001ff067819 */ /* 0x000fe20000011604 */
[----:B------:R-:W-:Y:S01]  /*3810*/  USHF.R.S32.HI UR12, URZ, 0x1f, UR41 ;  /* 0x0000001f3f0c7899 */ /* 0x000fe20008011429 */
[----:B------:R-:W-:Y:S01]  /*3820*/  LOP3.LUT R12, R13, 0x6, R12, 0xf8, !PT ;  /* 0x000000060d0c7812 */ /* 0x000fe200078ef80c */
[----:B------:R-:W-:Y:S01]  /*3830*/  ULDC.64 UR8, c[0x0][0x5d0] ;  /* 0x0001740000087ab9 */ /* 0x000fe20000000a00 */
[--C-:B------:R-:W-:Y:S01]  /*3840*/  LOP3.LUT R193, R8, 0x40, R3.reuse, 0xe2, !PT ;  /* 0x0000004008c17812 */ /* 0x100fe200078ee203 */
[----:B------:R-:W-:Y:S01]  /*3850*/  UISETP.GT.U32.AND UP0, UPT, UR37, 0x3, UPT ;  /* 0x000000032500788c */ /* 0x000fe2000bf04070 */
[----:B------:R-:W-:Y:S01]  /*3860*/  IADD3 R3, RZ, -R6, -R3 ;  /* 0x80000006ff037210 */ /* 0x000fe20007ffe803 */
[----:B------:R-:W-:Y:S01]  /*3870*/  UISETP.NE.U32.AND UP1, UPT, UR4, 0x1, UPT ;  /* 0x000000010400788c */ /* 0x000fe2000bf25070 */
[----:B------:R-:W-:Y:S01]  /*3880*/  PLOP3.LUT P0, PT, PT, PT, UP2, 0x80, 0x0 ;  /* 0x000000000000781c */ /* 0x000fe20003f0f028 */
[----:B------:R-:W-:Y:S01]  /*3890*/  UIMAD UR5, UR12, UR8, URZ ;  /* 0x000000080c0572a4 */ /* 0x000fe2000f8e023f */
[--C-:B------:R-:W-:Y:S01]  /*38a0*/  SHF.R.S32.HI R13, RZ, 0x1f, R12.reuse ;  /* 0x0000001fff0d7819 */ /* 0x100fe2000001140c */
[----:B------:R-:W-:Y:S01]  /*38b0*/  UISETP.LT.U32.AND UP0, UPT, UR43, 0x4, UP0 ;  /* 0x000000042b00788c */ /* 0x000fe20008701070 */
[----:B------:R-:W-:Y:S01]  /*38c0*/  IMAD.U32 R5, RZ, RZ, UR8 ;  /* 0x00000008ff057e24 */ /* 0x000fe2000f8e00ff */
[----:B------:R-:W-:Y:S01]  /*38d0*/  UISETP.GT.U32.AND UP1, UPT, UR43, 0x3, !UP1 ;  /* 0x000000032b00788c */ /* 0x000fe2000cf24070 */
[----:B------:R-:W-:Y:S01]  /*38e0*/  IMAD R3, R0, -0x40, R3 ;  /* 0xffffffc000037824 */ /* 0x000fe200078e0203 */
[----:B------:R-:W-:Y:S01]  /*38f0*/  UIMAD UR5, UR41, UR9, UR5 ;  /* 0x00000009290572a4 */ /* 0x000fe2000f8e0205 */
[----:B------:R-:W-:Y:S01]  /*3900*/  IMAD.U32 R0, RZ, RZ, UR10 ;  /* 0x0000000aff007e24 */ /* 0x000fe2000f8e00ff */
[----:B------:R-:W-:Y:S01]  /*3910*/  USEL UR8, URZ, 0x1, !UP0 ;  /* 0x000000013f087887 */ /* 0x000fe2000c000000 */
[----:B------:R-:W-:Y:S01]  /*3920*/  IMAD.WIDE.U32 R4, R5, UR41, R12 ;  /* 0x0000002905047c25 */ /* 0x000fe2000f8e000c */
[----:B------:R-:W-:Y:S01]  /*3930*/  USEL UR4, URZ, 0x1, !UP1 ;  /* 0x000000013f047887 */ /* 0x000fe2000c800000 */
[----:B------:R-:W-:Y:S01]  /*3940*/  LOP3.LUT R193, R193, UR6, R6, 0xfe, !PT ;  /* 0x00000006c1c17c12 */ /* 0x000fe2000f8efe06 */
[----:B------:R-:W-:Y:S01]  /*3950*/  ULOP3.LUT UR37, UR37, 0x3, URZ, 0xc0, !UPT ;  /* 0x0000000325257892 */ /* 0x000fe2000f8ec03f */
[----:B------:R-:W-:Y:S01]  /*3960*/  IADD3 R3, R0, -UR45, R3 ;  /* 0x8000002d00037c10 */ /* 0x000fe2000fffe003 */
[----:B------:R-:W-:Y:S01]  /*3970*/  ULOP3.LUT UR36, UR4, UR36, UR8, 0x96, !UPT ;  /* 0x0000002404247292 */ /* 0x000fe2000f8e9608 */
[----:B------:R-:W-:Y:S01]  /*3980*/  VIADD R5, R5, UR5 ;  /* 0x0000000505057c36 */ /* 0x000fe20008000000 */
[----:B------:R-:W-:Y:S01]  /*3990*/  UMOV UR45, 0xffffffff ;  /* 0xffffffff002d7882 */ /* 0x000fe20000000000 */
[----:B------:R-:W-:Y:S01]  /*39a0*/  VIADD R0, R7, -UR40 ;  /* 0x8000002807007c36 */ /* 0x000fe20008000000 */
[----:B------:R-:W-:Y:S08]  /*39b0*/  @P0 BRA `(.L_x_28) ;  /* 0x0000009c00200947 */ /* 0x000ff00003800000 */
[----:B-----5:R-:W-:Y:S01]  /*39c0*/  FSETP.NEU.AND P2, PT, R22, RZ, PT ;  /* 0x000000ff1600720b */ /* 0x020fe20003f4d000 */
[----:B------:R-:W-:Y:S01]  /*39d0*/  ULDC.64 UR8, c[0x0][0x5c8] ;  /* 0x0001720000087ab9 */ /* 0x000fe20000000a00 */
[----:B------:R-:W-:Y:S01]  /*39e0*/  ISETP.GT.AND P0, PT, R0, RZ, PT ;  /* 0x000000ff0000720c */ /* 0x000fe20003f04270 */
[----:B------:R-:W-:Y:S01]  /*39f0*/  UIMAD UR4, UR7, UR8, URZ ;  /* 0x00000008070472a4 */ /* 0x000fe2000f8e023f */
[----:B------:R-:W-:Y:S01]  /*3a00*/  IMAD.U32 R6, RZ, RZ, UR9 ;  /* 0x00000009ff067e24 */ /* 0x000fe2000f8e00ff */
[----:B------:R-:W-:Y:S01]  /*3a10*/  BSSY B0, `(.L_x_28) ;  /* 0x00009c2000007945 */ /* 0x000fe20003800000 */
[----:B------:R-:W-:Y:S01]  /*3a20*/  IMAD.WIDE.U32 R8, R193, UR8, R4 ;  /* 0x00000008c1087c25 */ /* 0x000fe2000f8e0004 */
[----:B------:R-:W-:-:S03]  /*3a30*/  ISETP.GT.AND P1, PT, R3, RZ, P0 ;  /* 0x000000ff0300720c */ /* 0x000fc60000724270 */
[----:B------:R-:W-:-:S04]  /*3a40*/  IMAD R5, R193, R6, UR4 ;  /* 0x00000004c1057e24 */ /* 0x000fc8000f8e0206 */
[----:B------:R-:W-:Y:S01]  /*3a50*/  IMAD.IADD R195, R9, 0x1, R5 ;  /* 0x0000000109c37824 */ /* 0x000fe200078e0205 */
[----:B------:R-:W-:Y:S06]  /*3a60*/  @!P2 BRA `(.L_x_29) ;  /* 0x0000006c0098a947 */ /* 0x000fec0003800000 */
[----:B------:R-:W0:Y:S01]  /*3a70*/  LDC.64 R20, c[0x0][0x5b8] ;  /* 0x00016e00ff147b82 */ /* 0x000e220000000a00 */
[----:B------:R-:W-:-:S07]  /*3a80*/  ULDC.64 UR4, c[0x0][0x5c0] ;  /* 0x0001700000047ab9 */ /* 0x000fce0000000a00 */
[----:B------:R-:W1:Y:S08]  /*3a90*/  LDC.64 R188, c[0x0][0x5b0] ;  /* 0x00016c00ffbc7b82 */ /* 0x000e700000000a00 */
[----:B------:R-:W3:Y:S01]  /*3aa0*/  LDC.64 R14, c[0x0][0x5a8] ;  /* 0x00016a00ff0e7b82 */ /* 0x000ee20000000a00 */
[C---:B0-----:R-:W-:Y:S02]  /*3ab0*/  IMAD R4, R20.reuse, UR12, RZ ;  /* 0x0000000c14047c24 */ /* 0x041fe4000f8e02ff */
[----:B------:R-:W-:-:S04]  /*3ac0*/  IMAD.WIDE.U32 R184, R20, UR41, R12 ;  /* 0x0000002914b87c25 */ /* 0x000fc8000f8e000c */
[----:B------:R-:W-:Y:S02]  /*3ad0*/  IMAD R21, R21, UR41, R4 ;  /* 0x0000002915157c24 */ /* 0x000fe4000f8e0204 */
[----:B-1----:R-:W-:Y:S02]  /*3ae0*/  IMAD R4, R188, UR7, RZ ;  /* 0x00000007bc047c24 */ /* 0x002fe4000f8e02ff */
[----:B------:R-:W-:Y:S02]  /*3af0*/  IMAD.IADD R187, R185, 0x1, R21 ;  /* 0x00000001b9bb7824 */ /* 0x000fe400078e0215 */
[----:B------:R-:W-:Y:S02]  /*3b00*/  IMAD.MOV.U32 R186, RZ, RZ, R184 ;  /* 0x000000ffffba7224 */ /* 0x000fe400078e00b8 */
[C---:B--2---:R-:W-:Y:S02]  /*3b10*/  IMAD R23, R193.reuse, R189, R4 ;  /* 0x000000bdc1177224 */ /* 0x044fe400078e0204 */
[----:B------:R-:W-:-:S04]  /*3b20*/  IMAD.WIDE.U32 R4, R193, R188, R186 ;  /* 0x000000bcc1047225 */ /* 0x000fc800078e00ba */
[----:B------:R-:W-:Y:S01]  /*3b30*/  IMAD.IADD R5, R5, 0x1, R23 ;  /* 0x0000000105057824 */ /* 0x000fe200078e0217 */
[----:B---3--:R-:W-:-:S04]  /*3b40*/  LEA R10, P2, R4, R14, 0x1 ;  /* 0x0000000e040a7211 */ /* 0x008fc800078408ff */
[----:B------:R-:W-:-:S05]  /*3b50*/  LEA.HI.X R11, R4, R15, R5, 0x1, P2 ;  /* 0x0000000f040b7211 */ /* 0x000fca00010f0c05 */
[----:B------:R-:W2:Y:S01]  /*3b60*/  @P1 LDG.E.LTC128B.U16 R9, desc[UR46][R10.64] ;  /* 0x0000002e0a091981 */ /* 0x000ea2000c1e1520 */
[----:B------:R-:W-:Y:S01]  /*3b70*/  LEA R6, P2, R8, UR4, 0x1 ;  /* 0x0000000408067c11 */ /* 0x000fe2000f8408ff */
[----:B------:R-:W-:Y:S01]  /*3b80*/  IMAD.WIDE.U32 R4, R193, R188, R12 ;  /* 0x000000bcc1047225 */ /* 0x000fe200078e000c */
[----:B------:R-:W-:Y:S01]  /*3b90*/  ISETP.GT.AND P5, PT, R0, 0x1, PT ;  /* 0x000000010000780c */ /* 0x000fe20003fa4270 */
[----:B------:R-:W-:Y:S01]  /*3ba0*/  BSSY B1, `(.L_x_30) ;  /* 0x0000014000017945 */ /* 0x000fe20003800000 */
[----:B------:R-:W-:Y:S01]  /*3bb0*/  LOP3.LUT R192, R192, 0xfffffffb, RZ, 0xc0, !PT ;  /* 0xfffffffbc0c07812 */ /* 0x000fe200078ec0ff */
[----:B------:R-:W-:Y:S02]  /*3bc0*/  IMAD.IADD R5, R23, 0x1, R5 ;  /* 0x0000000117057824 */ /* 0x000fe400078e0205 */
[----:B------:R-:W-:-:S04]  /*3bd0*/  IMAD.WIDE.U32 R190, R20, UR41, R4 ;  /* 0x0000002914be7c25 */ /* 0x000fc8000f8e0004 */
[----:B------:R-:W-:Y:S01]  /*3be0*/  IMAD.IADD R5, R21, 0x1, R191 ;  /* 0x0000000115057824 */ /* 0x000fe200078e02bf */
[----:B------:R-:W-:-:S03]  /*3bf0*/  LEA R4, P3, R190, R14, 0x1 ;  /* 0x0000000ebe047211 */ /* 0x000fc600078608ff */
[----:B------:R-:W-:Y:S02]  /*3c00*/  @P5 LOP3.LUT R192, R192, 0x4, RZ, 0xfc, !PT ;  /* 0x00000004c0c05812 */ /* 0x000fe400078efcff */
[----:B------:R-:W-:Y:S01]  /*3c10*/  LEA.HI.X R5, R190, R15, R5, 0x1, P3 ;  /* 0x0000000fbe057211 */ /* 0x000fe200018f0c05 */
[C---:B------:R-:W-:Y:S01]  /*3c20*/  IMAD.SHL.U32 R190, R188.reuse, 0x8, RZ ;  /* 0x00000008bcbe7824 */ /* 0x040fe200078e00ff */
[----:B------:R-:W-:Y:S01]  /*3c30*/  SHF.L.U64.HI R191, R188, 0x3, R189 ;  /* 0x00000003bcbf7819 */ /* 0x000fe200000102bd */
[C---:B--2---:R-:W-:Y:S01]  /*3c40*/  IMAD.U32 R7, R9.reuse, 0x10000, RZ ;  /* 0x0001000009077824 */ /* 0x044fe200078e00ff */
[----:B------:R-:W-:-:S03]  /*3c50*/  PRMT R10, R9, 0x7610, R10 ;  /* 0x00007610090a7816 */ /* 0x000fc6000000000a */
[----:B------:R-:W-:-:S04]  /*3c60*/  FMUL R7, R7, R22 ;  /* 0x0000001607077220 */ /* 0x000fc80000400000 */
[----:B------:R-:W-:Y:S01]  /*3c70*/  FFMA R168, R168, R19, R7 ;  /* 0x00000013a8a87223 */ /* 0x000fe20000000007 */
[----:B------:R-:W-:Y:S02]  /*3c80*/  LEA.HI.X R7, R8, UR5, R195, 0x1, P2 ;  /* 0x0000000508077c11 */ /* 0x000fe400090f0cc3 */
[----:B------:R-:W-:Y:S02]  /*3c90*/  ISETP.GT.AND P2, PT, R3, RZ, P5 ;  /* 0x000000ff0300720c */ /* 0x000fe40002f44270 */
[----:B------:R-:W-:-:S05]  /*3ca0*/  F2FP.BF16.F32.PACK_AB R168, RZ, R168 ;  /* 0x000000a8ffa8723e */ /* 0x000fca00000010ff */
[----:B------:R0:W-:Y:S06]  /*3cb0*/  @P1 STG.E.U16 desc[UR46][R6.64], R168 ;  /* 0x000000a806001986 */ /* 0x0001ec000c10152e */
[----:B------:R-:W-:Y:S05]  /*3cc0*/  @!P2 BRA `(.L_x_31) ;  /* 0x000000000004a947 */ /* 0x000fea0003800000 */
[----:B------:R1:W5:Y:S02]  /*3cd0*/  LDG.E.LTC128B.U16 R10, desc[UR46][R4.64+0x2] ;  /* 0x0000022e040a7981 */ /* 0x000364000c1e1520 */
.L_x_31:
[----:B------:R-:W-:Y:S05]  /*3ce0*/  BSYNC B1 ;  /* 0x0000000000017941 */ /* 0x000fea0003800000 */
.L_x_30:
[----:B-----5:R-:W-:Y:S01]  /*3cf0*/  IMAD.U32 R9, R10, 0x10000, RZ ;  /* 0x000100000a097824 */ /* 0x020fe200078e00ff */
[----:B------:R-:W-:Y:S01]  /*3d00*/  ISETP.GT.AND P1, PT, R3, 0x8, P0 ;  /* 0x000000080300780c */ /* 0x000fe20000724270 */
[----:B------:R-:W-:-:S04]  /*3d10*/  IMAD.WIDE.U32 R194, R193, R188, R190 ;  /* 0x000000bcc1c27225 */ /* 0x000fc800078e00be */
[----:B------:R-:W-:Y:S01]  /*3d20*/  FMUL R8, R9, R22 ;  /* 0x0000001609087220 */ /* 0x000fe20000400000 */
[----:B------:R-:W-:Y:S01]  /*3d30*/  IMAD.IADD R23, R23, 0x1, R195 ;  /* 0x0000000117177824 */ /* 0x000fe200078e02c3 */
[----:B------:R-:W-:Y:S02]  /*3d40*/  IADD3 R9, P3, R184, R194, RZ ;  /* 0x000000c2b8097210 */ /* 0x000fe40007f7e0ff */
[----:B------:R-:W-:-:S03]  /*3d50*/  FFMA R169, R169, R19, R8 ;  /* 0x00000013a9a97223 */ /* 0x000fc60000000008 */
[----:B0-----:R-:W-:Y:S01]  /*3d60*/  IMAD.X R168, R23, 0x1, R187, P3 ;  /* 0x0000000117a87824 */ /* 0x001fe200018e06bb */
[C---:B------:R-:W-:Y:S02]  /*3d70*/  LEA R8, P3, R9.reuse, R14, 0x1 ;  /* 0x0000000e09087211 */ /* 0x040fe400078608ff */
[----:B------:R-:W-:Y:S02]  /*3d80*/  F2FP.BF16.F32.PACK_AB R169, RZ, R169 ;  /* 0x000000a9ffa9723e */ /* 0x000fe400000010ff */
[--C-:B------:R-:W-:Y:S02]  /*3d90*/  LEA.HI.X R9, R9, R15, R168.reuse, 0x1, P3 ;  /* 0x0000000f09097211 */ /* 0x100fe400018f0ca8 */
[----:B------:R-:W-:Y:S02]  /*3da0*/  PRMT R195, R169, 0x7610, R195 ;  /* 0x00007610a9c37816 */ /* 0x000fe400000000c3 */
[----:B------:R-:W-:-:S03]  /*3db0*/  PRMT R168, R10, 0x7610, R168 ;  /* 0x000076100aa87816 */ /* 0x000fc600000000a8 */
[----:B------:R0:W-:Y:S04]  /*3dc0*/  @P2 STG.E.U16 desc[UR46][R6.64+0x2], R195 ;  /* 0x000002c306002986 */ /* 0x0001e8000c10152e */
[----:B------:R2:W3:Y:S01]  /*3dd0*/  @P1 LDG.E.LTC128B.U16 R168, desc[UR46][R8.64] ;  /* 0x0000002e08a81981 */ /* 0x0004e2000c1e1520 */
[----:B------:R-:W-:Y:S01]  /*3de0*/  IADD3 R194, P2, R12, R194, RZ ;  /* 0x000000c20cc27210 */ /* 0x000fe20007f5e0ff */
[----:B------:R-:W-:Y:S01]  /*3df0*/  IMAD.U32 R196, RZ, RZ, UR8 ;  /* 0x00000008ffc47e24 */ /* 0x000fe2000f8e00ff */
[----:B------:R-:W-:Y:S01]  /*3e00*/  BSSY B1, `(.L_x_32) ;  /* 0x0000014000017945 */ /* 0x000fe20003800000 */
[----:B------:R-:W-:Y:S02]  /*3e10*/  IMAD.U32 R169, RZ, RZ, UR8 ;  /* 0x00000008ffa97e24 */ /* 0x000fe4000f8e00ff */
[----:B------:R-:W-:-:S02]  /*3e20*/  IMAD.U32 R10, RZ, RZ, UR9 ;  /* 0x00000009ff0a7e24 */ /* 0x000fc4000f8e00ff */
[----:B0-----:R-:W-:Y:S01]  /*3e30*/  IMAD.X R195, R13, 0x1, R23, P2 ;  /* 0x000000010dc37824 */ /* 0x001fe200010e0617 */
[----:B------:R-:W-:Y:S01]  /*3e40*/  ISETP.GT.AND P2, PT, R3, 0x8, P5 ;  /* 0x000000080300780c */ /* 0x000fe20002f44270 */
[----:B------:R-:W-:Y:S01]  /*3e50*/  IMAD.SHL.U32 R23, R196, 0x10, RZ ;  /* 0x00000010c4177824 */ /* 0x000fe200078e00ff */
[----:B------:R-:W-:Y:S01]  /*3e60*/  SHF.L.U64.HI R169, R169, 0x4, R10 ;  /* 0x00000004a9a97819 */ /* 0x000fe2000001020a */
[----:B------:R-:W-:-:S03]  /*3e70*/  IMAD.WIDE.U32 R194, R20, UR41, R194 ;  /* 0x0000002914c27c25 */ /* 0x000fc6000f8e00c2 */
[----:B------:R-:W-:Y:S01]  /*3e80*/  IADD3 R10, P3, R23, R6, RZ ;  /* 0x00000006170a7210 */ /* 0x000fe20007f7e0ff */
[----:B--2---:R-:W-:Y:S01]  /*3e90*/  IMAD.IADD R9, R21, 0x1, R195 ;  /* 0x0000000115097824 */ /* 0x004fe200078e02c3 */
[----:B------:R-:W-:-:S04]  /*3ea0*/  LEA R8, P4, R194, R14, 0x1 ;  /* 0x0000000ec2087211 */ /* 0x000fc800078808ff */
[----:B------:R-:W-:Y:S01]  /*3eb0*/  LEA.HI.X R9, R194, R15, R9, 0x1, P4 ;  /* 0x0000000fc2097211 */ /* 0x000fe200020f0c09 */
[----:B---3--:R-:W-:-:S04]  /*3ec0*/  IMAD.U32 R11, R168, 0x10000, RZ ;  /* 0x00010000a80b7824 */ /* 0x008fc800078e00ff */
[----:B------:R-:W-:-:S04]  /*3ed0*/  FMUL R11, R11, R22 ;  /* 0x000000160b0b7220 */ /* 0x000fc80000400000 */
[----:B------:R-:W-:-:S05]  /*3ee0*/  FFMA R11, R170, R19, R11 ;  /* 0x00000013aa0b7223 */ /* 0x000fca000000000b */
[----:B------:R-:W-:Y:S01]  /*3ef0*/  F2FP.BF16.F32.PACK_AB R170, RZ, R11 ;  /* 0x0000000bffaa723e */ /* 0x000fe200000010ff */
[----:B------:R-:W-:-:S05]  /*3f00*/  IMAD.X R11, R169, 0x1, R7, P3 ;  /* 0x00000001a90b7824 */ /* 0x000fca00018e0607 */
[----:B------:R0:W-:Y:S01]  /*3f10*/  @P1 STG.E.U16 desc[UR46][R10.64], R170 ;  /* 0x000000aa0a001986 */ /* 0x0001e2000c10152e */
[----:B------:R-:W-:Y:S05]  /*3f20*/  @!P2 BRA `(.L_x_33) ;  /* 0x000000000004a947 */ /* 0x000fea0003800000 */
[----:B------:R2:W5:Y:S02]  /*3f30*/  LDG.E.LTC128B.U16 R168, desc[UR46][R8.64+0x2] ;  /* 0x0000022e08a87981 */ /* 0x000564000c1e1520 */
.L_x_33:
[----:B------:R-:W-:Y:S05]  /*3f40*/  BSYNC B1 ;  /* 0x0000000000017941 */ /* 0x000fea0003800000 */
.L_x_32:
[----:B-----5:R-:W-:Y:S01]  /*3f50*/  IMAD.U32 R195, R168, 0x10000, RZ ;  /* 0x00010000a8c37824 */ /* 0x020fe200078e00ff */
[----:B------:R-:W-:Y:S01]  /*3f60*/  ISETP.GT.AND P3, PT, R0, 0x8, PT ;  /* 0x000000080000780c */ /* 0x000fe20003f64270 */
[----:B------:R-:W-:Y:S01]  /*3f70*/  BSSY B1, `(.L_x_34) ;  /* 0x000000a000017945 */ /* 0x000fe20003800000 */
[----:B------:R-:W-:Y:S01]  /*3f80*/  LOP3.LUT R192, R192, 0xfffffffd, RZ, 0xc0, !PT ;  /* 0xfffffffdc0c07812 */ /* 0x000fe200078ec0ff */
[----:B0-----:R-:W-:Y:S01]  /*3f90*/  FMUL R170, R195, R22 ;  /* 0x00000016c3aa7220 */ /* 0x001fe20000400000 */
[----:B------:R-:W-:-:S03]  /*3fa0*/  ISETP.GT.AND P1, PT, R3, RZ, P3 ;  /* 0x000000ff0300720c */ /* 0x000fc60001f24270 */
[----:B------:R-:W-:-:S05]  /*3fb0*/  FFMA R170, R171, R19, R170 ;  /* 0x00000013abaa7223 */ /* 0x000fca00000000aa */
[----:B------:R-:W-:Y:S02]  /*3fc0*/  F2FP.BF16.F32.PACK_AB R170, RZ, R170 ;  /* 0x000000aaffaa723e */ /* 0x000fe400000010ff */
[----:B------:R-:W-:-:S03]  /*3fd0*/  @P3 LOP3.LUT R192, R192, 0x2, RZ, 0xfc, !PT ;  /* 0x00000002c0c03812 */ /* 0x000fc600078efcff */
[----:B------:R0:W-:Y:S01]  /*3fe0*/  @P2 STG.E.U16 desc[UR46][R10.64+0x2], R170 ;  /* 0x000002aa0a002986 */ /* 0x0001e2000c10152e */
[----:B------:R-:W-:Y:S05]  /*3ff0*/  @!P1 BRA `(.L_x_35) ;  /* 0x0000000000049947 */ /* 0x000fea0003800000 */
[----:B------:R3:W5:Y:S02]  /*4000*/  LDG.E.LTC128B.U16 R168, desc[UR46][R4.64+0x10] ;  /* 0x0000102e04a87981 */ /* 0x000764000c1e1520 */
.L_x_35:
[----:B------:R-:W-:Y:S05]  /*4010*/  BSYNC B1 ;  /* 0x0000000000017941 */ /* 0x000fea0003800000 */
.L_x_34:
[----:B-----5:R-:W-:Y:S01]  /*4020*/  IMAD.U32 R171, R168, 0x10000, RZ ;  /* 0x00010000a8ab7824 */ /* 0x020fe200078e00ff */
[----:B------:R-:W-:Y:S01]  /*4030*/  ISETP.GT.AND P6, PT, R0, 0x9, PT ;  /* 0x000000090000780c */ /* 0x000fe20003fc4270 */
[----:B------:R-:W-:Y:S01]  /*4040*/  BSSY B1, `(.L_x_36) ;  /* 0x000000a000017945 */ /* 0x000fe20003800000 */
[----:B------:R-:W-:Y:S01]  /*4050*/  LOP3.LUT R192, R192, 0xfffffffe, RZ, 0xc0, !PT ;  /* 0xfffffffec0c07812 */ /* 0x000fe200078ec0ff */
[----:B------:R-:W-:Y:S01]  /*4060*/  FMUL R171, R171, R22 ;  /* 0x00000016abab7220 */ /* 0x000fe20000400000 */
[----:B------:R-:W-:-:S03]  /*4070*/  ISETP.GT.AND P2, PT, R3, RZ, P6 ;  /* 0x000000ff0300720c */ /* 0x000fc60003744270 */
[----:B------:R-:W-:-:S05]  /*4080*/  FFMA R171, R172, R19, R171 ;  /* 0x00000013acab7223 */ /* 0x000fca00000000ab */
[----:B------:R-:W-:Y:S02]  /*4090*/  F2FP.BF16.F32.PACK_AB R171, RZ, R171 ;  /* 0x000000abffab723e */ /* 0x000fe400000010ff */
[----:B------:R-:W-:-:S03]  /*40a0*/  @P6 LOP3.LUT R192, R192, 0x1, RZ, 0xfc, !PT ;  /* 0x00000001c0c06812 */ /* 0x000fc600078efcff */
[----:B------:R4:W-:Y:S01]  /*40b0*/  @P1 STG.E.U16 desc[UR46][R6.64+0x10], R171 ;  /* 0x000010ab06001986 */ /* 0x0009e2000c10152e */
[----:B------:R-:W-:Y:S05]  /*40c0*/  @!P2 BRA `(.L_x_37) ;  /* 0x000000000004a947 */ /* 0x000fea0003800000 */
[----:B------:R0:W5:Y:S02]  /*40d0*/  LDG.E.LTC128B.U16 R168, desc[UR46][R4.64+0x12] ;  /* 0x0000122e04a87981 */ /* 0x000164000c1e1520 */
.L_x_37:
[----:B------:R-:W-:Y:S05]  /*40e0*/  BSYNC B1 ;  /* 0x0000000000017941 */ /* 0x000fea0003800000 */
.L_x_36:
[----:B----45:R-:W-:Y:S01]  /*40f0*/  IMAD.U32 R171, R168, 0x10000, RZ ;  /* 0x00010000a8ab7824 */ /* 0x030fe200078e00ff */
[----:B------:R-:W-:Y:S01]  /*4100*/  ISETP.GT.AND P1, PT, R3, 0x8, P3 ;  /* 0x000000080300780c */ /* 0x000fe20001f24270 */
[----:B------:R-:W-:Y:S02]  /*4110*/  BSSY B1, `(.L_x_38) ;  /* 0x0000007000017945 */ /* 0x000fe40003800000 */
[----:B0-----:R-:W-:-:S04]  /*4120*/  FMUL R170, R171, R22 ;  /* 0x00000016abaa7220 */ /* 0x001fc80000400000 */
[----:B------:R-:W-:-:S05]  /*4130*/  FFMA R170, R173, R19, R170 ;  /* 0x00000013adaa7223 */ /* 0x000fca00000000aa */
[----:B------:R-:W-:-:S05]  /*4140*/  F2FP.BF16.F32.PACK_AB R170, RZ, R170 ;  /* 0x000000aaffaa723e */ /* 0x000fca00000010ff */
[----:B------:R0:W-:Y:S01]  /*4150*/  @P2 STG.E.U16 desc[UR46][R6.64+0x12], R170 ;  /* 0x000012aa06002986 */ /* 0x0001e2000c10152e */
[----:B------:R-:W-:Y:S05]  /*4160*/  @!P1 BRA `(.L_x_39) ;  /* 0x0000000000049947 */ /* 0x000fea0003800000 */
[----:B------:R4:W5:Y:S02]  /*4170*/  LDG.E.LTC128B.U16 R168, desc[UR46][R8.64+0x10] ;  /* 0x0000102e08a87981 */ /* 0x000964000c1e1520 */
.L_x_39:
[----:B------:R-:W-:Y:S05]  /*4180*/  BSYNC B1 ;  /* 0x0000000000017941 */ /* 0x000fea0003800000 */
.L_x_38:
[----:B-----5:R-:W-:Y:S01]  /*4190*/  IMAD.U32 R171, R168, 0x10000, RZ ;  /* 0x00010000a8ab7824 */ /* 0x020fe200078e00ff */
[----:B------:R-:W-:Y:S01]  /*41a0*/  ISETP.GT.AND P2, PT, R3, 0x8, P6 ;  /* 0x000000080300780c */ /* 0x000fe20003744270 */
[----:B------:R-:W-:Y:S02]  /*41b0*/  BSSY B1, `(.L_x_40) ;  /* 0x0000007000017945 */ /* 0x000fe40003800000 */
[----:B------:R-:W-:-:S04]  /*41c0*/  FMUL R171, R171, R22 ;  /* 0x00000016abab7220 */ /* 0x000fc80000400000 */
[----:B------:R-:W-:-:S05]  /*41d0*/  FFMA R171, R174, R19, R171 ;  /* 0x00000013aeab7223 */ /* 0x000fca00000000ab */
[----:B------:R-:W-:-:S05]  /*41e0*/  F2FP.BF16.F32.PACK_AB R171, RZ, R171 ;  /* 0x000000abffab723e */ /* 0x000fca00000010ff */
[----:B------:R0:W-:Y:S01]  /*41f0*/  @P1 STG.E.U16 desc[UR46][R10.64+0x10], R171 ;  /* 0x000010ab0a001986 */ /* 0x0001e2000c10152e */
[----:B------:R-:W-:Y:S05]  /*4200*/  @!P2 BRA `(.L_x_41) ;  /* 0x000000000004a947 */ /* 0x000fea0003800000 */
[----:B------:R0:W5:Y:S02]  /*4210*/  LDG.E.LTC128B.U16 R168, desc[UR46][R8.64+0x12] ;  /* 0x0000122e08a87981 */ /* 0x000164000c1e1520 */
.L_x_41:
[----:B------:R-:W-:Y:S05]  /*4220*/  BSYNC B1 ;  /* 0x0000000000017941 */ /* 0x000fea0003800000 */
.L_x_40:
[----:B0----5:R-:W-:Y:S01]  /*4230*/  IMAD.U32 R171, R168, 0x10000, RZ ;  /* 0x00010000a8ab7824 */ /* 0x021fe200078e00ff */
[----:B------:R-:W-:Y:S01]  /*4240*/  ISETP.GT.AND P4, PT, R0, 0x10, PT ;  /* 0x000000100000780c */ /* 0x000fe20003f84270 */
[----:B------:R-:W-:Y:S02]  /*4250*/  BSSY B1, `(.L_x_42) ;  /* 0x0000008000017945 */ /* 0x000fe40003800000 */
[----:B------:R-:W-:Y:S01]  /*4260*/  FMUL R170, R171, R22 ;  /* 0x00000016abaa7220 */ /* 0x000fe20000400000 */
[----:B------:R-:W-:-:S03]  /*4270*/  ISETP.GT.AND P1, PT, R3, RZ, P4 ;  /* 0x000000ff0300720c */ /* 0x000fc60002724270 */
[----:B------:R-:W-:-:S05]  /*4280*/  FFMA R170, R175, R19, R170 ;  /* 0x00000013afaa7223 */ /* 0x000fca00000000aa */
[----:B------:R-:W-:-:S05]  /*4290*/  F2FP.BF16.F32.PACK_AB R170, RZ, R170 ;  /* 0x000000aaffaa723e */ /* 0x000fca00000010ff */
[----:B------:R0:W-:Y:S01]  /*42a0*/  @P2 STG.E.U16 desc[UR46][R10.64+0x12], R170 ;  /* 0x000012aa0a002986 */ /* 0x0001e2000c10152e */
[----:B------:R-:W-:Y:S05]  /*42b0*/  @!P1 BRA `(.L_x_43) ;  /* 0x0000000000049947 */ /* 0x000fea0003800000 */
[----:B------:R0:W5:Y:S02]  /*42c0*/  LDG.E.LTC128B.U16 R168, desc[UR46][R4.64+0x20] ;  /* 0x0000202e04a87981 */ /* 0x000164000c1e1520 */
.L_x_43:
[----:B------:R-:W-:Y:S05]  /*42d0*/  BSYNC B1 ;  /* 0x0000000000017941 */ /* 0x000fea0003800000 */
.L_x_42:
[----:B-----5:R-:W-:Y:S01]  /*42e0*/  IMAD.U32 R171, R168, 0x10000, RZ ;  /* 0x00010000a8ab7824 */ /* 0x020fe200078e00ff */
[----:B------:R-:W-:Y:S01]  /*42f0*/  ISETP.GT.AND P3, PT, R0, 0x11, PT ;  /* 0x000000110000780c */ /* 0x000fe20003f64270 */
[----:B------:R-:W-:Y:S02]  /*4300*/  BSSY B1, `(.L_x_44) ;  /* 0x0000008000017945 */ /* 0x000fe40003800000 */
[----:B------:R-:W-:-:S04]  /*4310*/  FMUL R171, R171, R22 ;  /* 0x00000016abab7220 */ /* 0x000fc80000400000 */
[----:B------:R-:W-:-:S05]  /*4320*/  FFMA R171, R176, R19, R171 ;  /* 0x00000013b0ab7223 */ /* 0x000fca00000000ab */
[----:B------:R-:W-:-:S05]  /*4330*/  F2FP.BF16.F32.PACK_AB R171, RZ, R171 ;  /* 0x000000abffab723e */ /* 0x000fca00000010ff */
[----:B------:R0:W-:Y:S01]  /*4340*/  @P1 STG.E.U16 desc[UR46][R6.64+0x20], R171 ;  /* 0x000020ab06001986 */ /* 0x0001e2000c10152e */
[----:B------:R-:W-:-:S13]  /*4350*/  ISETP.GT.AND P1, PT, R3, RZ, P3 ;  /* 0x000000ff0300720c */ /* 0x000fda0001f24270 */
[----:B0-----:R-:W-:Y:S05]  /*4360*/  @!P1 BRA `(.L_x_45) ;  /* 0x0000000000049947 */ /* 0x001fea0003800000 */
[----:B------:R0:W5:Y:S02]  /*4370*/  LDG.E.LTC128B.U16 R168, desc[UR46][R4.64+0x22] ;  /* 0x0000222e04a87981 */ /* 0x000164000c1e1520 */
.L_x_45:
[----:B------:R-:W-:Y:S05]  /*4380*/  BSYNC B1 ;  /* 0x0000000000017941 */ /* 0x000fea0003800000 */
.L_x_44:
[----:B-----5:R-:W-:Y:S01]  /*4390*/  IMAD.U32 R171, R168, 0x10000, RZ ;  /* 0x00010000a8ab7824 */ /* 0x020fe200078e00ff */
[----:B------:R-:W-:Y:S03]  /*43a0*/  BSSY B1, `(.L_x_46) ;  /* 0x0000008000017945 */ /* 0x000fe60003800000 */
[----:B------:R-:W-:-:S04]  /*43b0*/  FMUL R170, R171, R22 ;  /* 0x00000016abaa7220 */ /* 0x000fc80000400000 */
[----:B------:R-:W-:-:S05]  /*43c0*/  FFMA R170, R177, R19, R170 ;  /* 0x00000013b1aa7223 */ /* 0x000fca00000000aa */
[----:B------:R-:W-:-:S05]  /*43d0*/  F2FP.BF16.F32.PACK_AB R170, RZ, R170 ;  /* 0x000000aaffaa723e */ /* 0x000fca00000010ff */
[----:B------:R0:W-:Y:S01]  /*43e0*/  @P1 STG.E.U16 desc[UR46][R6.64+0x22], R170 ;  /* 0x000022aa06001986 */ /* 0x0001e2000c10152e */
[----:B------:R-:W-:-:S13]  /*43f0*/  ISETP.GT.AND P1, PT, R3, 0x8, P4 ;  /* 0x000000080300780c */ /* 0x000fda0002724270 */
[----:B0-----:R-:W-:Y:S05]  /*4400*/  @!P1 BRA `(.L_x_47) ;  /* 0x0000000000049947 */ /* 0x001fea0003800000 */
[----:B------:R0:W5:Y:S02]  /*4410*/  LDG.E.LTC128B.U16 R168, desc[UR46][R8.64+0x20] ;  /* 0x0000202e08a87981 */ /* 0x000164000c1e1520 */
.L_x_47:
[----:B------:R-:W-:Y:S05]  /*4420*/  BSYNC B1 ;  /* 0x0000000000017941 */ /* 0x000fea0003800000 */
.L_x_46:
[----:B-----5:R-:W-:Y:S01]  /*4430*/  IMAD.U32 R171, R168, 0x10000, RZ ;  /* 0x00010000a8ab7824 */ /* 0x020fe200078e00ff */
[----:B------:R-:W-:Y:S03]  /*4440*/  BSSY B1, `(.L_x_48) ;  /* 0x000000a000017945 */ /* 0x000fe60003800000 */
[----:B------:R-:W-:-:S04]  /*4450*/  FMUL R171, R171, R22 ;  /* 0x00000016abab7220 */ /* 0x000fc80000400000 */
[----:B------:R-:W-:-:S05]  /*4460*/  FFMA R171, R178, R19, R171 ;  /* 0x00000013b2ab7223 */ /* 0x000fca00000000ab */
[----:B------:R-:W-:-:S05]  /*4470*/  F2FP.BF16.F32.PACK_AB R171, RZ, R171 ;  /* 0x000000abffab723e */ /* 0x000fca00000010ff */
[----:B------:R0:W-:Y:S01]  /*4480*/  @P1 STG.E.U16 desc[UR46][R10.64+0x20], R171 ;  /* 0x000020ab0a001986 */ /* 0x0001e2000c10152e */
[----:B------:R-:W-:-:S05]  /*4490*/  IADD3 R193, P1, R193, 0x80, RZ ;  /* 0x00000080c1c17810 */ /* 0x000fca0007f3e0ff */
[----:B------:R-:W-:Y:S01]  /*44a0*/  IMAD.X R173, RZ, RZ, UR7, P1 ;  /* 0x00000007ffad7e24 */ /* 0x000fe200088e06ff */
[----:B------:R-:W-:-:S13]  /*44b0*/  ISETP.GT.AND P1, PT, R3, 0x8, P3 ;  /* 0x000000080300780c */ /* 0x000fda0001f24270 */
[----:B0-----:R-:W-:Y:S05]  /*44c0*/  @!P1 BRA `(.L_x_49) ;  /* 0x0000000000049947 */ /* 0x001fea0003800000 */
[----:B------:R0:W5:Y:S02]  /*44d0*/  LDG.E.LTC128B.U16 R168, desc[UR46][R8.64+0x22] ;  /* 0x0000222e08a87981 */ /* 0x000164000c1e1520 */
.L_x_49:
[----:B------:R-:W-:Y:S05]  /*44e0*/  BSYNC B1 ;  /* 0x0000000000017941 */ /* 0x000fea0003800000 */
.L_x_48:
[----:B-----5:R-:W-:Y:S01]  /*44f0*/  IMAD.U32 R171, R168, 0x10000, RZ ;  /* 0x00010000a8ab7824 */ /* 0x020fe200078e00ff */
[----:B------:R-:W-:Y:S01]  /*4500*/  ISETP.GT.AND P2, PT, R0, 0x18, PT ;  /* 0x000000180000780c */ /* 0x000fe20003f44270 */
[----:B------:R-:W-:Y:S01]  /*4510*/  IMAD R174, R173, R188, RZ ;  /* 0x000000bcadae7224 */ /* 0x000fe200078e02ff */
[----:B------:R-:W-:Y:S01]  /*4520*/  BSSY B1, `(.L_x_50) ;  /* 0x0000020000017945 */ /* 0x000fe20003800000 */
[----:B------:R-:W-:Y:S01]  /*4530*/  FMUL R170, R171, R22 ;  /* 0x00000016abaa7220 */ /* 0x000fe20000400000 */
[----:B------:R-:W-:-:S04]  /*4540*/  IMAD.WIDE.U32 R172, R193, R188, R12 ;  /* 0x000000bcc1ac7225 */ /* 0x000fc800078e000c */
[----:B------:R-:W-:Y:S01]  /*4550*/  FFMA R170, R179, R19, R170 ;  /* 0x00000013b3aa7223 */ /* 0x000fe200000000aa */
[----:B------:R-:W-:-:S04]  /*4560*/  IMAD R177, R193, R189, R174 ;  /* 0x000000bdc1b17224 */ /* 0x000fc800078e02ae */
[----:B------:R-:W-:Y:S01]  /*4570*/  F2FP.BF16.F32.PACK_AB R174, RZ, R170 ;  /* 0x000000aaffae723e */ /* 0x000fe200000010ff */
[----:B------:R-:W-:Y:S02]  /*4580*/  IMAD.IADD R173, R177, 0x1, R173 ;  /* 0x00000001b1ad7824 */ /* 0x000fe400078e02ad */
[----:B------:R-:W-:Y:S01]  /*4590*/  IMAD.WIDE.U32 R170, R193, R188, R186 ;  /* 0x000000bcc1aa7225 */ /* 0x000fe200078e00ba */
[----:B------:R-:W-:-:S03]  /*45a0*/  PRMT R176, R174, 0x7610, R176 ;  /* 0x00007610aeb07816 */ /* 0x000fc600000000b0 */
[----:B------:R-:W-:Y:S02]  /*45b0*/  IMAD.WIDE.U32 R174, R20, UR41, R172 ;  /* 0x0000002914ae7c25 */ /* 0x000fe4000f8e00ac */
[----:B------:R0:W-:Y:S01]  /*45c0*/  @P1 STG.E.U16 desc[UR46][R10.64+0x22], R176 ;  /* 0x000022b00a001986 */ /* 0x0001e2000c10152e */
[----:B------:R-:W-:Y:S01]  /*45d0*/  LEA R172, P1, R170, R14, 0x1 ;  /* 0x0000000eaaac7211 */ /* 0x000fe200078208ff */
[----:B------:R-:W-:Y:S02]  /*45e0*/  IMAD.IADD R171, R171, 0x1, R177 ;  /* 0x00000001abab7824 */ /* 0x000fe400078e02b1 */
[----:B------:R-:W-:-:S03]  /*45f0*/  IMAD.WIDE.U32 R188, R193, R188, R190 ;  /* 0x000000bcc1bc7225 */ /* 0x000fc600078e00be */
[----:B------:R-:W-:Y:S01]  /*4600*/  LEA.HI.X R173, R170, R15, R171, 0x1, P1 ;  /* 0x0000000faaad7211 */ /* 0x000fe200008f0cab */
[----:B------:R-:W-:Y:S01]  /*4610*/  IMAD.IADD R171, R21, 0x1, R175 ;  /* 0x0000000115ab7824 */ /* 0x000fe200078e02af */
[----:B------:R-:W-:Y:S01]  /*4620*/  LEA R170, P1, R174, R14, 0x1 ;  /* 0x0000000eaeaa7211 */ /* 0x000fe200078208ff */
[----:B------:R-:W-:-:S03]  /*4630*/  IMAD.IADD R177, R177, 0x1, R189 ;  /* 0x00000001b1b17824 */ /* 0x000fc600078e02bd */
[----:B------:R-:W-:Y:S02]  /*4640*/  LEA.HI.X R171, R174, R15, R171, 0x1, P1 ;  /* 0x0000000faeab7211 */ /* 0x000fe400008f0cab */
[----:B------:R-:W-:-:S05]  /*4650*/  IADD3 R184, P1, R184, R188, RZ ;  /* 0x000000bcb8b87210 */ /* 0x000fca0007f3e0ff */
[----:B------:R-:W-:Y:S01]  /*4660*/  IMAD.X R186, R177, 0x1, R187, P1 ;  /* 0x00000001b1ba7824 */ /* 0x000fe200008e06bb */
[----:B------:R-:W-:-:S05]  /*4670*/  IADD3 R12, P1, R12, R188, RZ ;  /* 0x000000bc0c0c7210 */ /* 0x000fca0007f3e0ff */
[----:B------:R-:W-:Y:S01]  /*4680*/  IMAD.X R13, R13, 0x1, R177, P1 ;  /* 0x000000010d0d7824 */ /* 0x000fe200008e06b1 */
[----:B------:R-:W-:Y:S01]  /*4690*/  LEA R174, P1, R184, R14, 0x1 ;  /* 0x0000000eb8ae7211 */ /* 0x000fe200078208ff */
[----:B------:R-:W-:-:S03]  /*46a0*/  IMAD.WIDE.U32 R12, R20, UR41, R12 ;  /* 0x00000029140c7c25 */ /* 0x000fc6000f8e000c */
[----:B------:R-:W-:Y:S01]  /*46b0*/  LEA.HI.X R175, R184, R15, R186, 0x1, P1 ;  /* 0x0000000fb8af7211 */ /* 0x000fe200008f0cba */
[----:B------:R-:W-:Y:S01]  /*46c0*/  IMAD.IADD R21, R21, 0x1, R13 ;  /* 0x0000000115157824 */ /* 0x000fe200078e020d */
[----:B------:R-:W-:-:S04]  /*46d0*/  LEA R14, P1, R12, R14, 0x1 ;  /* 0x0000000e0c0e7211 */ /* 0x000fc800078208ff */
[----:B------:R-:W-:Y:S02]  /*46e0*/  LEA.HI.X R15, R12, R15, R21, 0x1, P1 ;  /* 0x0000000f0c0f7211 */ /* 0x000fe400008f0c15 */
[----:B------:R-:W-:-:S13]  /*46f0*/  ISETP.GT.AND P1, PT, R3, RZ, P2 ;  /* 0x000000ff0300720c */ /* 0x000fda0001724270 */
[----:B0-----:R-:W-:Y:S05]  /*4700*/  @!P1 BRA `(.L_x_51) ;  /* 0x0000000000049947 */ /* 0x001fea0003800000 */
[----:B------:R0:W5:Y:S02]  /*4710*/  LDG.E.LTC128B.U16 R168, desc[UR46][R4.64+0x30] ;  /* 0x0000302e04a87981 */ /* 0x000164000c1e1520 */
.L_x_51:
[----:B------:R-:W-:Y:S05]  /*4720*/  BSYNC B1 ;  /* 0x0000000000017941 */ /* 0x000fea0003800000 */
.L_x_50:
[----:B-----5:R-:W-:Y:S01]  /*4730*/  IMAD.U32 R13, R168, 0x10000, RZ ;  /* 0x00010000a80d7824 */ /* 0x020fe200078e00ff */
[----:B------:R-:W-:Y:S03]  /*4740*/  BSSY B1, `(.L_x_52) ;  /* 0x0000009000017945 */ /* 0x000fe60003800000 */
[----:B------:R-:W-:-:S04]  /*4750*/  FMUL R13, R13, R22 ;  /* 0x000000160d0d7220 */ /* 0x000fc80000400000 */
[----:B------:R-:W-:-:S05]  /*4760*/  FFMA R13, R180, R19, R13 ;  /* 0x00000013b40d7223 */ /* 0x000fca000000000d */
[----:B------:R-:W-:-:S05]  /*4770*/  F2FP.BF16.F32.PACK_AB R13, RZ, R13 ;  /* 0x0000000dff0d723e */ /* 0x000fca00000010ff */
[----:B------:R0:W-:Y:S01]  /*4780*/  @P1 STG.E.U16 desc[UR46][R6.64+0x30], R13 ;  /* 0x0000300d06001986 */ /* 0x0001e2000c10152e */
[----:B------:R-:W-:-:S04]  /*4790*/  ISETP.GT.AND P1, PT, R0, 0x19, PT ;  /* 0x000000190000780c */ /* 0x000fc80003f24270 */
[----:B------:R-:W-:-:S13]  /*47a0*/  ISETP.GT.AND P5, PT, R3, RZ, P1 ;  /* 0x000000ff0300720c */ /* 0x000fda0000fa4270 */
[----:B0-----:R-:W-:Y:S05]  /*47b0*/  @!P5 BRA `(.L_x_53) ;  /* 0x000000000004d947 */ /* 0x001fea0003800000 */
[----:B------:R0:W5:Y:S02]  /*47c0*/  LDG.E.LTC128B.U16 R168, desc[UR46][R4.64+0x32] ;  /* 0x0000322e04a87981 */ /* 0x000164000c1e1520 */
.L_x_53:
[----:B------:R-:W-:Y:S05]  /*47d0*/  BSYNC B1 ;  /* 0x0000000000017941 */ /* 0x000fea0003800000 */
.L_x_52:
        /* <DEDUP_REMOVED lines=9> */
.L_x_55:
[----:B------:R-:W-:Y:S05]  /*4870*/  BSYNC B1 ;  /* 0x0000000000017941 */ /* 0x000fea0003800000 */
.L_x_54:
        /* <DEDUP_REMOVED lines=9> */
.L_x_57:
[----:B------:R-:W-:Y:S05]  /*4910*/  BSYNC B1 ;  /* 0x0000000000017941 */ /* 0x000fea0003800000 */
.L_x_56:
[----:B-----5:R-:W-:Y:S02]  /*4920*/  IMAD.U32 R13, R168, 0x10000, RZ ;  /* 0x00010000a80d7824 */ /* 0x020fe400078e00ff */
[----:B------:R-:W-:Y:S02]  /*4930*/  IMAD.U32 R177, RZ, RZ, UR8 ;  /* 0x00000008ffb17e24 */ /* 0x000fe4000f8e00ff */
[----:B------:R-:W-:Y:S01]  /*4940*/  FMUL R12, R13, R22 ;  /* 0x000000160d0c7220 */ /* 0x000fe20000400000 */
[----:B------:R-:W-:Y:S02]  /*4950*/  IMAD.U32 R21, RZ, RZ, UR8 ;  /* 0x00000008ff157e24 */ /* 0x000fe4000f8e00ff */
[----:B------:R-:W-:Y:S02]  /*4960*/  IMAD.SHL.U32 R177, R177, 0x100, RZ ;  /* 0x00000100b1b17824 */ /* 0x000fe400078e00ff */
[----:B------:R-:W-:-:S05]  /*4970*/  FFMA R12, R183, R19, R12 ;  /* 0x00000013b70c7223 */ /* 0x000fca000000000c */
[----:B------:R-:W-:-:S04]  /*4980*/  F2FP.BF16.F32.PACK_AB R12, RZ, R12 ;  /* 0x0000000cff0c723e */ /* 0x000fc800000010ff */
[----:B------:R-:W-:Y:S01]  /*4990*/  PRMT R13, R12, 0x7610, R13 ;  /* 0x000076100c0d7816 */ /* 0x000fe2000000000d */
[----:B------:R-:W-:-:S04]  /*49a0*/  IMAD.U32 R12, RZ, RZ, UR9 ;  /* 0x00000009ff0c7e24 */ /* 0x000fc8000f8e00ff */
[----:B------:R1:W-:Y:S01]  /*49b0*/  @P5 STG.E.U16 desc[UR46][R10.64+0x32], R13 ;  /* 0x0000320d0a005986 */ /* 0x0003e2000c10152e */
[----:B------:R-:W-:Y:S02]  /*49c0*/  SHF.L.U64.HI R21, R21, 0x8, R12 ;  /* 0x0000000815157819 */ /* 0x000fe4000001020c */
[----:B------:R-:W-:-:S05]  /*49d0*/  IADD3 R12, P5, R177, R6, RZ ;  /* 0x00000006b10c7210 */ /* 0x000fca0007fbe0ff */
[----:B-1----:R-:W-:Y:S01]  /*49e0*/  IMAD.X R13, R21, 0x1, R7, P5 ;  /* 0x00000001150d7824 */ /* 0x002fe200028e0607 */
[----:B------:R-:W-:-:S13]  /*49f0*/  ISETP.GT.AND P5, PT, R3, 0x80, P0 ;  /* 0x000000800300780c */ /* 0x000fda00007a4270 */
[----:B------:R-:W2:Y:S01]  /*4a00*/  @P5 LDG.E.LTC128B.U16 R168, desc[UR46][R172.64] ;  /* 0x0000002eaca85981 */ /* 0x000ea2000c1e1520 */
[----:B------:R-:W-:Y:S01]  /*4a10*/  BSSY B1, `(.L_x_58) ;  /* 0x000000a000017945 */ /* 0x000fe20003800000 */
[----:B--2---:R-:W-:-:S04]  /*4a20*/  IMAD.U32 R179, R168, 0x10000, RZ ;  /* 0x00010000a8b37824 */ /* 0x004fc800078e00ff */
[----:B------:R-:W-:-:S04]  /*4a30*/  FMUL R179, R179, R22 ;  /* 0x00000016b3b37220 */ /* 0x000fc80000400000 */
[----:B------:R-:W-:-:S05]  /*4a40*/  FFMA R179, R152, R19, R179 ;  /* 0x0000001398b37223 */ /* 0x000fca00000000b3 */
[----:B------:R-:W-:-:S05]  /*4a50*/  F2FP.BF16.F32.PACK_AB R179, RZ, R179 ;  /* 0x000000b3ffb3723e */ /* 0x000fca00000010ff */
[----:B------:R1:W-:Y:S01]  /*4a60*/  @P5 STG.E.U16 desc[UR46][R12.64], R179 ;  /* 0x000000b30c005986 */ /* 0x0003e2000c10152e */
[----:B------:R-:W-:-:S04]  /*4a70*/  LOP3.LUT P5, RZ, R192, 0x4, RZ, 0xc0, !PT ;  /* 0x00000004c0ff7812 */ /* 0x000fc800078ac0ff */
[----:B------:R-:W-:-:S13]  /*4a80*/  ISETP.GT.AND P5, PT, R3, 0x80, P5 ;  /* 0x000000800300780c */ /* 0x000fda0002fa4270 */
[----:B-1----:R-:W-:Y:S05]  /*4a90*/  @!P5 BRA `(.L_x_59) ;  /* 0x000000000004d947 */ /* 0x002fea0003800000 */
[----:B------:R1:W5:Y:S02]  /*4aa0*/  LDG.E.LTC128B.U16 R168, desc[UR46][R170.64+0x2] ;  /* 0x0000022eaaa87981 */ /* 0x000364000c1e1520 */
.L_x_59:
[----:B------:R-:W-:Y:S05]  /*4ab0*/  BSYNC B1 ;  /* 0x0000000000017941 */ /* 0x000fea0003800000 */
.L_x_58:
[----:B-----5:R-:W-:Y:S01]  /*4ac0*/  IMAD.U32 R173, R168, 0x10000, RZ ;  /* 0x00010000a8ad7824 */ /* 0x020fe200078e00ff */
[----:B------:R-:W-:Y:S01]  /*4ad0*/  ISETP.GT.AND P0, PT, R3, 0x88, P0 ;  /* 0x000000880300780c */ /* 0x000fe20000704270 */
[----:B------:R-:W-:Y:S02]  /*4ae0*/  BSSY B1, `(.L_x_60) ;  /* 0x0000009000017945 */ /* 0x000fe40003800000 */
[----:B------:R-:W-:-:S04]  /*4af0*/  FMUL R20, R173, R22 ;  /* 0x00000016ad147220 */ /* 0x000fc80000400000 */
[----:B------:R-:W-:-:S05]  /*4b00*/  FFMA R20, R153, R19, R20 ;  /* 0x0000001399147223 */ /* 0x000fca0000000014 */
[----:B------:R-:W-:-:S05]  /*4b10*/  F2FP.BF16.F32.PACK_AB R20, RZ, R20 ;  /* 0x00000014ff14723e */ /* 0x000fca00000010ff */
[----:B------:R2:W-:Y:S01]  /*4b20*/  @P5 STG.E.U16 desc[UR46][R12.64+0x2], R20 ;  /* 0x000002140c005986 */ /* 0x0005e2000c10152e */
[----:B------:R-:W-:-:S05]  /*4b30*/  IADD3 R152, P5, R12, R23, RZ ;  /* 0x000000170c987210 */ /* 0x000fca0007fbe0ff */
[----:B------:R-:W-:Y:S01]  /*4b40*/  IMAD.X R153, R13, 0x1, R169, P5 ;  /* 0x000000010d997824 */ /* 0x000fe200028e06a9 */
[----:B------:R-:W-:Y:S07]  /*4b50*/  @!P0 BRA `(.L_x_61) ;  /* 0x0000000000048947 */ /* 0x000fee0003800000 */
[----:B------:R0:W5:Y:S02]  /*4b60*/  LDG.E.LTC128B.U16 R168, desc[UR46][R174.64] ;  /* 0x0000002eaea87981 */ /* 0x000164000c1e1520 */
.L_x_61:
[----:B------:R-:W-:Y:S05]  /*4b70*/  BSYNC B1 ;  /* 0x0000000000017941 */ /* 0x000fea0003800000 */
.L_x_60:
[----:B-----5:R-:W-:Y:S01]  /*4b80*/  IMAD.U32 R173, R168, 0x10000, RZ ;  /* 0x00010000a8ad7824 */ /* 0x020fe200078e00ff */
[----:B------:R-:W-:Y:S01]  /*4b90*/  LOP3.LUT P5, RZ, R192, 0x4, RZ, 0xc0, !PT ;  /* 0x00000004c0ff7812 */ /* 0x000fe200078ac0ff */
[----:B------:R-:W-:Y:S02]  /*4ba0*/  BSSY B1, `(.L_x_62) ;  /* 0x0000008000017945 */ /* 0x000fe40003800000 */
[----:B------:R-:W-:-:S04]  /*4bb0*/  FMUL R173, R173, R22 ;  /* 0x00000016adad7220 */ /* 0x000fc80000400000 */
[----:B------:R-:W-:-:S05]  /*4bc0*/  FFMA R173, R154, R19, R173 ;  /* 0x000000139aad7223 */ /* 0x000fca00000000ad */
[----:B------:R-:W-:-:S05]  /*4bd0*/  F2FP.BF16.F32.PACK_AB R173, RZ, R173 ;  /* 0x000000adffad723e */ /* 0x000fca00000010ff */
[----:B------:R0:W-:Y:S01]  /*4be0*/  @P0 STG.E.U16 desc[UR46][R152.64], R173 ;  /* 0x000000ad98000986 */ /* 0x0001e2000c10152e */
[----:B------:R-:W-:-:S13]  /*4bf0*/  ISETP.GT.AND P0, PT, R3, 0x88, P5 ;  /* 0x000000880300780c */ /* 0x000fda0002f04270 */
[----:B0-----:R-:W-:Y:S05]  /*4c00*/  @!P0 BRA `(.L_x_63) ;  /* 0x0000000000048947 */ /* 0x001fea0003800000 */
[----:B------:R0:W5:Y:S02]  /*4c10*/  LDG.E.LTC128B.U16 R168, desc[UR46][R14.64+0x2] ;  /* 0x0000022e0ea87981 */ /* 0x000164000c1e1520 */
.L_x_63:
[----:B------:R-:W-:Y:S05]  /*4c20*/  BSYNC B1 ;  /* 0x0000000000017941 */ /* 0x000fea0003800000 */
.L_x_62:
[----:B-----5:R-:W-:Y:S01]  /*4c30*/  IMAD.U32 R173, R168, 0x10000, RZ ;  /* 0x00010000a8ad7824 */ /* 0x020fe200078e00ff */
[----:B------:R-:W-:Y:S01]  /*4c40*/  LOP3.LUT P5, RZ, R192, 0x2, RZ, 0xc0, !PT ;  /* 0x00000002c0ff7812 */ /* 0x000fe200078ac0ff */
[----:B------:R-:W-:Y:S02]  /*4c50*/  BSSY B1, `(.L_x_64) ;  /* 0x0000008000017945 */ /* 0x000fe40003800000 */
[----:B--2---:R-:W-:-:S04]  /*4c60*/  FMUL R20, R173, R22 ;  /* 0x00000016ad147220 */ /* 0x004fc80000400000 */
[----:B------:R-:W-:-:S05]  /*4c70*/  FFMA R20, R155, R19, R20 ;  /* 0x000000139b147223 */ /* 0x000fca0000000014 */
[----:B------:R-:W-:-:S05]  /*4c80*/  F2FP.BF16.F32.PACK_AB R20, RZ, R20 ;  /* 0x00000014ff14723e */ /* 0x000fca00000010ff */
[----:B------:R2:W-:Y:S01]  /*4c90*/  @P0 STG.E.U16 desc[UR46][R152.64+0x2], R20 ;  /* 0x0000021498000986 */ /* 0x0005e2000c10152e */
[----:B------:R-:W-:-:S13]  /*4ca0*/  ISETP.GT.AND P0, PT, R3, 0x80, P5 ;  /* 0x000000800300780c */ /* 0x000fda0002f04270 */
[----:B--2---:R-:W-:Y:S05]  /*4cb0*/  @!P0 BRA `(.L_x_65) ;  /* 0x0000000000048947 */ /* 0x004fea0003800000 */
[----:B------:R2:W5:Y:S02]  /*4cc0*/  LDG.E.LTC128B.U16 R168, desc[UR46][R170.64+0x10] ;  /* 0x0000102eaaa87981 */ /* 0x000564000c1e1520 */
.L_x_65:
[----:B------:R-:W-:Y:S05]  /*4cd0*/  BSYNC B1 ;  /* 0x0000000000017941 */ /* 0x000fea0003800000 */
.L_x_64:
        /* <DEDUP_REMOVED lines=9> */
.L_x_67:
[----:B------:R-:W-:Y:S05]  /*4d70*/  BSYNC B1 ;  /* 0x0000000000017941 */ /* 0x000fea0003800000 */
.L_x_66:
        /* <DEDUP_REMOVED lines=9> */
.L_x_69:
[----:B------:R-:W-:Y:S05]  /*4e10*/  BSYNC B1 ;  /* 0x0000000000017941 */ /* 0x000fea0003800000 */
.L_x_68:
        /* <DEDUP_REMOVED lines=9> */
.L_x_71:
[----:B------:R-:W-:Y:S05]  /*4eb0*/  BSYNC B1 ;  /* 0x0000000000017941 */ /* 0x000fea0003800000 */
.L_x_70:
[----:B0----5:R-:W-:Y:S01]  /*4ec0*/  IMAD.U32 R155, R168, 0x10000, RZ ;  /* 0x00010000a89b7824 */ /* 0x021fe200078e00ff */
        /* <DEDUP_REMOVED lines=8> */
.L_x_73:
[----:B------:R-:W-:Y:S05]  /*4f50*/  BSYNC B1 ;  /* 0x0000000000017941 */ /* 0x000fea0003800000 */
.L_x_72:
        /* <DEDUP_REMOVED lines=9> */
.L_x_75:
[----:B------:R-:W-:Y:S05]  /*4ff0*/  BSYNC B1 ;  /* 0x0000000000017941 */ /* 0x000fea0003800000 */
.L_x_74:
        /* <DEDUP_REMOVED lines=9> */
.L_x_77:
[----:B------:R-:W-:Y:S05]  /*5090*/  BSYNC B1 ;  /* 0x0000000000017941 */ /* 0x000fea0003800000 */
.L_x_76:
        /* <DEDUP_REMOVED lines=9> */
.L_x_79:
[----:B------:R-:W-:Y:S05]  /*5130*/  BSYNC B1 ;  /* 0x0000000000017941 */ /* 0x000fea0003800000 */
.L_x_78:
        /* <DEDUP_REMOVED lines=9> */
.L_x_81:
[----:B------:R-:W-:Y:S05]  /*51d0*/  BSYNC B1 ;  /* 0x0000000000017941 */ /* 0x000fea0003800000 */
.L_x_80:
        /* <DEDUP_REMOVED lines=9> */
.L_x_83:
[----:B------:R-:W-:Y:S05]  /*5270*/  BSYNC B1 ;  /* 0x0000000000017941 */ /* 0x000fea0003800000 */
.L_x_82:
        /* <DEDUP_REMOVED lines=9> */
.L_x_85:
[----:B------:R-:W-:Y:S05]  /*5310*/  BSYNC B1 ;  /* 0x0000000000017941 */ /* 0x000fea0003800000 */
.L_x_84:
        /* <DEDUP_REMOVED lines=9> */
.L_x_87:
[----:B------:R-:W-:Y:S05]  /*53b0*/  BSYNC B1 ;  /* 0x0000000000017941 */ /* 0x000fea0003800000 */
.L_x_86:
[----:B0----5:R-:W-:Y:S01]  /*53c0*/  IMAD.U32 R155, R168, 0x10000, RZ ;  /* 0x00010000a89b7824 */ /* 0x021fe200078e00ff */
        /* <DEDUP_REMOVED lines=11> */
.L_x_89:
[----:B------:R-:W-:Y:S05]  /*5480*/  BSYNC B1 ;  /* 0x0000000000017941 */ /* 0x000fea0003800000 */
.L_x_88:
        /* <DEDUP_REMOVED lines=12> */
.L_x_91:
[----:B------:R-:W-:Y:S05]  /*5550*/  BSYNC B1 ;  /* 0x0000000000017941 */ /* 0x000fea0003800000 */
.L_x_90:
        /* <DEDUP_REMOVED lines=9> */
.L_x_93:
[----:B------:R-:W-:Y:S05]  /*55f0*/  BSYNC B1 ;  /* 0x0000000000017941 */ /* 0x000fea0003800000 */
.L_x_92:
        /* <DEDUP_REMOVED lines=9> */
.L_x_95:
[----:B------:R-:W-:Y:S05]  /*5690*/  BSYNC B1 ;  /* 0x0000000000017941 */ /* 0x000fea0003800000 */
.L_x_94:
        /* <DEDUP_REMOVED lines=12> */
.L_x_97:
[----:B------:R-:W-:Y:S05]  /*5760*/  BSYNC B1 ;  /* 0x0000000000017941 */ /* 0x000fea0003800000 */
.L_x_96:
[----:B-----5:R-:W-:Y:S01]  /*5770*/  IMAD.U32 R137, R168, 0x10000, RZ ;  /* 0x00010000a8897824 */ /* 0x020fe200078e00ff */
        /* <DEDUP_REMOVED lines=9> */
.L_x_99:
[----:B------:R-:W-:Y:S05]  /*5810*/  BSYNC B1 ;  /* 0x0000000000017941 */ /* 0x000fea0003800000 */
.L_x_98:
        /* <DEDUP_REMOVED lines=9> */
.L_x_101:
[----:B------:R-:W-:Y:S05]  /*58b0*/  BSYNC B1 ;  /* 0x0000000000017941 */ /* 0x000fea0003800000 */
.L_x_100:
        /* <DEDUP_REMOVED lines=9> */
.L_x_103:
[----:B------:R-:W-:Y:S05]  /*5950*/  BSYNC B1 ;  /* 0x0000000000017941 */ /* 0x000fea0003800000 */
.L_x_102:
[----:B0----5:R-:W-:Y:S01]  /*5960*/  IMAD.U32 R137, R168, 0x10000, RZ ;  /* 0x00010000a8897824 */ /* 0x021fe200078e00ff */
[----:B------:R-:W-:Y:S01]  /*5970*/  IADD3 R20, P0, P2, R23, R6, R177 ;  /* 0x0000000617147210 */ /* 0x000fe20007a1e0b1 */
[----:B------:R-:W-:Y:S01]  /*5980*/  BSSY B1, `(.L_x_104) ;  /* 0x000000a000017945 */ /* 0x000fe20003800000 */
[----:B------:R-:W-:Y:S01]  /*5990*/  ISETP.GT.AND P3, PT, R0, 0x30, PT ;  /* 0x000000300000780c */ /* 0x000fe20003f64270 */
[----:B------:R-:W-:Y:S01]  /*59a0*/  FMUL R136, R137, R22 ;  /* 0x0000001689887220 */ /* 0x000fe20000400000 */
[----:B------:R-:W-:Y:S02]  /*59b0*/  IADD3.X R21, R169, R7, R21, P0, P2 ;  /* 0x00000007a9157210 */ /* 0x000fe400007e4415 */
[----:B------:R-:W-:Y:S01]  /*59c0*/  ISETP.GT.AND P0, PT, R3, RZ, P3 ;  /* 0x000000ff0300720c */ /* 0x000fe20001f04270 */
[----:B------:R-:W-:-:S05]  /*59d0*/  FFMA R136, R143, R19, R136 ;  /* 0x000000138f887223 */ /* 0x000fca0000000088 */
[----:B------:R-:W-:-:S05]  /*59e0*/  F2FP.BF16.F32.PACK_AB R136, RZ, R136 ;  /* 0x00000088ff88723e */ /* 0x000fca00000010ff */
[----:B------:R0:W-:Y:S02]  /*59f0*/  @P1 STG.E.U16 desc[UR46][R10.64+0x52], R136 ;  /* 0x000052880a001986 */ /* 0x0001e4000c10152e */
[----:B------:R-:W-:Y:S05]  /*5a00*/  @!P0 BRA `(.L_x_105) ;  /* 0x0000000000048947 */ /* 0x000fea0003800000 */
[----:B------:R0:W5:Y:S02]  /*5a10*/  LDG.E.LTC128B.U16 R168, desc[UR46][R4.64+0x60] ;  /* 0x0000602e04a87981 */ /* 0x000164000c1e1520 */
.L_x_105:
[----:B------:R-:W-:Y:S05]  /*5a20*/  BSYNC B1 ;  /* 0x0000000000017941 */ /* 0x000fea0003800000 */
.L_x_104:
        /* <DEDUP_REMOVED lines=10> */
.L_x_107:
[----:B------:R-:W-:Y:S05]  /*5ad0*/  BSYNC B1 ;  /* 0x0000000000017941 */ /* 0x000fea0003800000 */
.L_x_106:
        /* <DEDUP_REMOVED lines=9> */
.L_x_109:
[----:B------:R-:W-:Y:S05]  /*5b70*/  BSYNC B1 ;  /* 0x0000000000017941 */ /* 0x000fea0003800000 */
.L_x_108:
        /* <DEDUP_REMOVED lines=9> */
.L_x_111:
[----:B------:R-:W-:Y:S05]  /*5c10*/  BSYNC B1 ;  /* 0x0000000000017941 */ /* 0x000fea0003800000 */
.L_x_110:
[----:B-----5:R-:W-:Y:S01]  /*5c20*/  IMAD.U32 R137, R168, 0x10000, RZ ;  /* 0x00010000a8897824 */ /* 0x020fe200078e00ff */
[----:B------:R-:W-:Y:S01]  /*5c30*/  ISETP.GT.AND P1, PT, R0, 0x38, PT ;  /* 0x000000380000780c */ /* 0x000fe20003f24270 */
[----:B------:R-:W-:Y:S02]  /*5c40*/  BSSY B1, `(.L_x_112) ;  /* 0x000000b000017945 */ /* 0x000fe40003800000 */
[----:B------:R-:W-:-:S04]  /*5c50*/  FMUL R136, R137, R22 ;  /* 0x0000001689887220 */ /* 0x000fc80000400000 */
[----:B------:R-:W-:-:S05]  /*5c60*/  FFMA R136, R147, R19, R136 ;  /* 0x0000001393887223 */ /* 0x000fca0000000088 */
[----:B------:R-:W-:-:S04]  /*5c70*/  F2FP.BF16.F32.PACK_AB R136, RZ, R136 ;  /* 0x00000088ff88723e */ /* 0x000fc800000010ff */
[----:B------:R-:W-:-:S05]  /*5c80*/  PRMT R137, R136, 0x7610, R137 ;  /* 0x0000761088897816 */ /* 0x000fca0000000089 */
[----:B------:R1:W-:Y:S01]  /*5c90*/  @P0 STG.E.U16 desc[UR46][R10.64+0x62], R137 ;  /* 0x000062890a000986 */ /* 0x0003e2000c10152e */
[----:B------:R-:W-:-:S05]  /*5ca0*/  IADD3 R136, P0, R23, R12, RZ ;  /* 0x0000000c17887210 */ /* 0x000fca0007f1e0ff */
[----:B-1----:R-:W-:Y:S01]  /*5cb0*/  IMAD.X R137, R169, 0x1, R13, P0 ;  /* 0x00000001a9897824 */ /* 0x002fe200000e060d */
[----:B------:R-:W-:-:S13]  /*5cc0*/  ISETP.GT.AND P0, PT, R3, RZ, P1 ;  /* 0x000000ff0300720c */ /* 0x000fda0000f04270 */
[----:B------:R-:W-:Y:S05]  /*5cd0*/  @!P0 BRA `(.L_x_113) ;  /* 0x0000000000048947 */ /* 0x000fea0003800000 */
[----:B------:R1:W5:Y:S02]  /*5ce0*/  LDG.E.LTC128B.U16 R168, desc[UR46][R4.64+0x70] ;  /* 0x0000702e04a87981 */ /* 0x000364000c1e1520 */
.L_x_113:
[----:B------:R-:W-:Y:S05]  /*5cf0*/  BSYNC B1 ;  /* 0x0000000000017941 */ /* 0x000fea0003800000 */
.L_x_112:
        /* <DEDUP_REMOVED lines=10> */
.L_x_115:
[----:B------:R-:W-:Y:S05]  /*5da0*/  BSYNC B1 ;  /* 0x0000000000017941 */ /* 0x000fea0003800000 */
.L_x_114:
        /* <DEDUP_REMOVED lines=9> */
.L_x_117:
[----:B------:R-:W-:Y:S05]  /*5e40*/  BSYNC B1 ;  /* 0x0000000000017941 */ /* 0x000fea0003800000 */
.L_x_116:
        /* <DEDUP_REMOVED lines=9> */
.L_x_119:
[----:B------:R-:W-:Y:S05]  /*5ee0*/  BSYNC B1 ;  /* 0x0000000000017941 */ /* 0x000fea0003800000 */
.L_x_118:
[----:B-----5:R-:W-:Y:S01]  /*5ef0*/  IMAD.U32 R23, R168, 0x10000, RZ ;  /* 0x00010000a8177824 */ /* 0x020fe200078e00ff */
[----:B------:R-:W-:Y:S03]  /*5f00*/  BSSY B1, `(.L_x_120) ;  /* 0x0000009000017945 */ /* 0x000fe60003800000 */
[----:B------:R-:W-:-:S04]  /*5f10*/  FMUL R138, R23, R22 ;  /* 0x00000016178a7220 */ /* 0x000fc80000400000 */
[----:B------:R-:W-:-:S05]  /*5f20*/  FFMA R138, R151, R19, R138 ;  /* 0x00000013978a7223 */ /* 0x000fca000000008a */
[----:B------:R-:W-:-:S05]  /*5f30*/  F2FP.BF16.F32.PACK_AB R138, RZ, R138 ;  /* 0x0000008aff8a723e */ /* 0x000fca00000010ff */
[----:B------:R0:W-:Y:S01]  /*5f40*/  @P5 STG.E.U16 desc[UR46][R10.64+0x72], R138 ;  /* 0x0000728a0a005986 */ /* 0x0001e2000c10152e */
[----:B------:R-:W-:-:S04]  /*5f50*/  LOP3.LUT P5, RZ, R192, 0x1, RZ, 0xc0, !PT ;  /* 0x00000001c0ff7812 */ /* 0x000fc800078ac0ff */
[----:B------:R-:W-:-:S13]  /*5f60*/  ISETP.GT.AND P5, PT, R3, 0x80, P5 ;  /* 0x000000800300780c */ /* 0x000fda0002fa4270 */
[----:B0-----:R-:W-:Y:S05]  /*5f70*/  @!P5 BRA `(.L_x_121) ;  /* 0x000000000004d947 */ /* 0x001fea0003800000 */
[----:B------:R0:W5:Y:S02]  /*5f80*/  LDG.E.LTC128B.U16 R168, desc[UR46][R170.64+0x40] ;  /* 0x0000402eaaa87981 */ /* 0x000164000c1e1520 */
.L_x_121:
[----:B------:R-:W-:Y:S05]  /*5f90*/  BSYNC B1 ;  /* 0x0000000000017941 */ /* 0x000fea0003800000 */
.L_x_120:
        /* <DEDUP_REMOVED lines=10> */
.L_x_123:
[----:B------:R-:W-:Y:S05]  /*6040*/  BSYNC B1 ;  /* 0x0000000000017941 */ /* 0x000fea0003800000 */
.L_x_122:
        /* <DEDUP_REMOVED lines=10> */
.L_x_125:
[----:B------:R-:W-:Y:S05]  /*60f0*/  BSYNC B1 ;  /* 0x0000000000017941 */ /* 0x000fea0003800000 */
.L_x_124:
        /* <DEDUP_REMOVED lines=10> */
.L_x_127:
[----:B------:R-:W-:Y:S05]  /*61a0*/  BSYNC B1 ;  /* 0x0000000000017941 */ /* 0x000fea0003800000 */
.L_x_126:
        /* <DEDUP_REMOVED lines=9> */
.L_x_129:
[----:B------:R-:W-:Y:S05]  /*6240*/  BSYNC B1 ;  /* 0x0000000000017941 */ /* 0x000fea0003800000 */
.L_x_128:
        /* <DEDUP_REMOVED lines=9> */
.L_x_131:
[----:B------:R-:W-:Y:S05]  /*62e0*/  BSYNC B1 ;  /* 0x0000000000017941 */ /* 0x000fea0003800000 */
.L_x_130:
        /* <DEDUP_REMOVED lines=9> */
.L_x_133:
[----:B------:R-:W-:Y:S05]  /*6380*/  BSYNC B1 ;  /* 0x0000000000017941 */ /* 0x000fea0003800000 */
.L_x_132:
[----:B-----5:R-:W-:Y:S01]  /*6390*/  IMAD.U32 R21, R168, 0x10000, RZ ;  /* 0x00010000a8157824 */ /* 0x020fe200078e00ff */
[----:B------:R-:W-:Y:S01]  /*63a0*/  ISETP.GT.AND P4, PT, R3, 0x88, P4 ;  /* 0x000000880300780c */ /* 0x000fe20002784270 */
[----:B0-----:R-:W-:Y:S01]  /*63b0*/  IMAD.MOV.U32 R20, RZ, RZ, R136 ;  /* 0x000000ffff147224 */ /* 0x001fe200078e0088 */
[----:B------:R-:W-:Y:S01]  /*63c0*/  BSSY B1, `(.L_x_134) ;  /* 0x0000009000017945 */ /* 0x000fe20003800000 */
[----:B------:R-:W-:-:S04]  /*63d0*/  FMUL R21, R21, R22 ;  /* 0x0000001615157220 */ /* 0x000fc80000400000 */
[----:B------:R-:W-:-:S05]  /*63e0*/  FFMA R21, R126, R19, R21 ;  /* 0x000000137e157223 */ /* 0x000fca0000000015 */
[----:B------:R-:W-:-:S04]  /*63f0*/  F2FP.BF16.F32.PACK_AB R21, RZ, R21 ;  /* 0x00000015ff15723e */ /* 0x000fc800000010ff */
[----:B------:R-:W-:Y:S01]  /*6400*/  PRMT R23, R21, 0x7610, R23 ;  /* 0x0000761015177816 */ /* 0x000fe20000000017 */
[----:B------:R-:W-:-:S05]  /*6410*/  IMAD.MOV.U32 R21, RZ, RZ, R137 ;  /* 0x000000ffff157224 */ /* 0x000fca00078e0089 */
[----:B------:R0:W-:Y:S01]  /*6420*/  @P6 STG.E.U16 desc[UR46][R20.64+0x50], R23 ;  /* 0x0000501714006986 */ /* 0x0001e2000c10152e */
[----:B------:R-:W-:Y:S05]  /*6430*/  @!P4 BRA `(.L_x_135) ;  /* 0x000000000004c947 */ /* 0x000fea0003800000 */
[----:B------:R0:W5:Y:S02]  /*6440*/  LDG.E.LTC128B.U16 R168, desc[UR46][R14.64+0x52] ;  /* 0x0000522e0ea87981 */ /* 0x000164000c1e1520 */
.L_x_135:
[----:B------:R-:W-:Y:S05]  /*6450*/  BSYNC B1 ;  /* 0x0000000000017941 */ /* 0x000fea0003800000 */
.L_x_134:
        /* <DEDUP_REMOVED lines=9> */
.L_x_137:
[----:B------:R-:W-:Y:S05]  /*64f0*/  BSYNC B1 ;  /* 0x0000000000017941 */ /* 0x000fea0003800000 */
.L_x_136:
        /* <DEDUP_REMOVED lines=9> */
.L_x_139:
[----:B------:R-:W-:Y:S05]  /*6590*/  BSYNC B1 ;  /* 0x0000000000017941 */ /* 0x000fea0003800000 */
.L_x_138:
        /* <DEDUP_REMOVED lines=9> */
.L_x_141:
[----:B------:R-:W-:Y:S05]  /*6630*/  BSYNC B1 ;  /* 0x0000000000017941 */ /* 0x000fea0003800000 */
.L_x_140:
        /* <DEDUP_REMOVED lines=9> */
.L_x_143:
[----:B------:R-:W-:Y:S05]  /*66d0*/  BSYNC B1 ;  /* 0x0000000000017941 */ /* 0x000fea0003800000 */
.L_x_142:
        /* <DEDUP_REMOVED lines=9> */
.L_x_145:
[----:B------:R-:W-:Y:S05]  /*6770*/  BSYNC B1 ;  /* 0x0000000000017941 */ /* 0x000fea0003800000 */
.L_x_144:
        /* <DEDUP_REMOVED lines=9> */
.L_x_147:
[----:B------:R-:W-:Y:S05]  /*6810*/  BSYNC B1 ;  /* 0x0000000000017941 */ /* 0x000fea0003800000 */
.L_x_146:
        /* <DEDUP_REMOVED lines=9> */
.L_x_149:
[----:B------:R-:W-:Y:S05]  /*68b0*/  BSYNC B1 ;  /* 0x0000000000017941 */ /* 0x000fea0003800000 */
.L_x_148:
        /* <DEDUP_REMOVED lines=9> */
.L_x_151:
[----:B------:R-:W-:Y:S05]  /*6950*/  BSYNC B1 ;  /* 0x0000000000017941 */ /* 0x000fea0003800000 */
.L_x_150:
[----:B0----5:R-:W-:Y:S01]  /*6960*/  IMAD.U32 R23, R168, 0x10000, RZ ;  /* 0x00010000a8177824 */ /* 0x021fe200078e00ff */
[----:B------:R-:W-:Y:S01]  /*6970*/  ISETP.GT.AND P3, PT, R0, 0x40, PT ;  /* 0x000000400000780c */ /* 0x000fe20003f64270 */
[----:B------:R-:W-:Y:S02]  /*6980*/  BSSY B1, `(.L_x_152) ;  /* 0x0000009000017945 */ /* 0x000fe40003800000 */
[----:B------:R-:W-:Y:S01]  /*6990*/  FMUL R120, R23, R22 ;  /* 0x0000001617787220 */ /* 0x000fe20000400000 */
[----:B------:R-:W-:Y:S02]  /*69a0*/  ISETP.GT.AND P1, PT, R3, RZ, P3 ;  /* 0x000000ff0300720c */ /* 0x000fe40001f24270 */
[----:B------:R-:W-:Y:S01]  /*69b0*/  P2R R121, PR, RZ, 0x8 ;  /* 0x00000008ff797803 */ /* 0x000fe20000000000 */
[----:B------:R-:W-:-:S05]  /*69c0*/  FFMA R120, R135, R19, R120 ;  /* 0x0000001387787223 */ /* 0x000fca0000000078 */
[----:B------:R-:W-:-:S05]  /*69d0*/  F2FP.BF16.F32.PACK_AB R120, RZ, R120 ;  /* 0x00000078ff78723e */ /* 0x000fca00000010ff */
[----:B------:R0:W-:Y:S01]  /*69e0*/  @P0 STG.E.U16 desc[UR46][R20.64+0x72], R120 ;  /* 0x0000727814000986 */ /* 0x0001e2000c10152e */
[----:B------:R-:W-:Y:S05]  /*69f0*/  @!P1 BRA `(.L_x_153) ;  /* 0x0000000000049947 */ /* 0x000fea0003800000 */
[----:B------:R0:W5:Y:S02]  /*6a00*/  LDG.E.LTC128B.U16 R168, desc[UR46][R4.64+0x80] ;  /* 0x0000802e04a87981 */ /* 0x000164000c1e1520 */
.L_x_153:
[----:B------:R-:W-:Y:S05]  /*6a10*/  BSYNC B1 ;  /* 0x0000000000017941 */ /* 0x000fea0003800000 */
.L_x_152:
[----:B-----5:R-:W-:Y:S01]  /*6a20*/  IMAD.U32 R23, R168, 0x10000, RZ ;  /* 0x00010000a8177824 */ /* 0x020fe200078e00ff */
[----:B------:R-:W-:Y:S01]  /*6a30*/  ISETP.GT.AND P2, PT, R0, 0x41, PT ;  /* 0x000000410000780c */ /* 0x000fe20003f44270 */
[----:B------:R-:W-:Y:S02]  /*6a40*/  BSSY B1, `(.L_x_154) ;  /* 0x0000009000017945 */ /* 0x000fe40003800000 */
[----:B------:R-:W-:Y:S01]  /*6a50*/  FMUL R23, R23, R22 ;  /* 0x0000001617177220 */ /* 0x000fe20000400000 */
[----:B------:R-:W-:Y:S02]  /*6a60*/  ISETP.GT.AND P0, PT, R3, RZ, P2 ;  /* 0x000000ff0300720c */ /* 0x000fe40001704270 */
[----:B0-----:R-:W-:Y:S01]  /*6a70*/  P2R R120, PR, RZ, 0x4 ;  /* 0x00000004ff787803 */ /* 0x001fe20000000000 */
[----:B------:R-:W-:-:S05]  /*6a80*/  FFMA R23, R104, R19, R23 ;  /* 0x0000001368177223 */ /* 0x000fca0000000017 */
[----:B------:R-:W-:-:S05]  /*6a90*/  F2FP.BF16.F32.PACK_AB R23, RZ, R23 ;  /* 0x00000017ff17723e */ /* 0x000fca00000010ff */
[----:B------:R0:W-:Y:S01]  /*6aa0*/  @P1 STG.E.U16 desc[UR46][R6.64+0x80], R23 ;  /* 0x0000801706001986 */ /* 0x0001e2000c10152e */
[----:B------:R-:W-:Y:S05]  /*6ab0*/  @!P0 BRA `(.L_x_155) ;  /* 0x0000000000048947 */ /* 0x000fea0003800000 */
[----:B------:R0:W5:Y:S02]  /*6ac0*/  LDG.E.LTC128B.U16 R168, desc[UR46][R4.64+0x82] ;  /* 0x0000822e04a87981 */ /* 0x000164000c1e1520 */
.L_x_155:
[----:B------:R-:W-:Y:S05]  /*6ad0*/  BSYNC B1 ;  /* 0x0000000000017941 */ /* 0x000fea0003800000 */
.L_x_154:
        /* <DEDUP_REMOVED lines=9> */
.L_x_157:
[----:B------:R-:W-:Y:S05]  /*6b70*/  BSYNC B1 ;  /* 0x0000000000017941 */ /* 0x000fea0003800000 */
.L_x_156:
        /* <DEDUP_REMOVED lines=9> */
.L_x_159:
[----:B------:R-:W-:Y:S05]  /*6c10*/  BSYNC B1 ;  /* 0x0000000000017941 */ /* 0x000fea0003800000 */
.L_x_158:
        /* <DEDUP_REMOVED lines=11> */
.L_x_161:
[----:B------:R-:W-:Y:S05]  /*6cd0*/  BSYNC B1 ;  /* 0x0000000000017941 */ /* 0x000fea0003800000 */
.L_x_160:
        /* <DEDUP_REMOVED lines=10> */
.L_x_163:
[----:B------:R-:W-:Y:S05]  /*6d80*/  BSYNC B1 ;  /* 0x0000000000017941 */ /* 0x000fea0003800000 */
.L_x_162:
        /* <DEDUP_REMOVED lines=9> */
.L_x_165:
[----:B------:R-:W-:Y:S05]  /*6e20*/  BSYNC B1 ;  /* 0x0000000000017941 */ /* 0x000fea0003800000 */
.L_x_164:
        /* <DEDUP_REMOVED lines=9> */
.L_x_167:
[----:B------:R-:W-:Y:S05]  /*6ec0*/  BSYNC B1 ;  /* 0x0000000000017941 */ /* 0x000fea0003800000 */
.L_x_166:
        /* <DEDUP_REMOVED lines=10> */
.L_x_169:
[----:B------:R-:W-:Y:S05]  /*6f70*/  BSYNC B1 ;  /* 0x0000000000017941 */ /* 0x000fea0003800000 */
.L_x_168:
        /* <DEDUP_REMOVED lines=10> */
.L_x_171:
[----:B------:R-:W-:Y:S05]  /*7020*/  BSYNC B1 ;  /* 0x0000000000017941 */ /* 0x000fea0003800000 */
.L_x_170:
        /* <DEDUP_REMOVED lines=9> */
.L_x_173:
[----:B------:R-:W-:Y:S05]  /*70c0*/  BSYNC B1 ;  /* 0x0000000000017941 */ /* 0x000fea0003800000 */
.L_x_172:
        /* <DEDUP_REMOVED lines=9> */
.L_x_175:
[----:B------:R-:W-:Y:S05]  /*7160*/  BSYNC B1 ;  /* 0x0000000000017941 */ /* 0x000fea0003800000 */
.L_x_174:
        /* <DEDUP_REMOVED lines=10> */
.L_x_177:
[----:B------:R-:W-:Y:S05]  /*7210*/  BSYNC B1 ;  /* 0x0000000000017941 */ /* 0x000fea0003800000 */
.L_x_176:
        /* <DEDUP_REMOVED lines=10> */
.L_x_179:
[----:B------:R-:W-:Y:S05]  /*72c0*/  BSYNC B1 ;  /* 0x0000000000017941 */ /* 0x000fea0003800000 */
.L_x_178:
        /* <DEDUP_REMOVED lines=9> */
.L_x_181:
[----:B------:R-:W-:Y:S05]  /*7360*/  BSYNC B1 ;  /* 0x0000000000017941 */ /* 0x000fea0003800000 */
.L_x_180:
        /* <DEDUP_REMOVED lines=9> */
.L_x_183:
[----:B------:R-:W-:Y:S05]  /*7400*/  BSYNC B1 ;  /* 0x0000000000017941 */ /* 0x000fea0003800000 */
.L_x_182:
[----:B-----5:R-:W-:Y:S01]  /*7410*/  IMAD.U32 R23, R168, 0x10000, RZ ;  /* 0x00010000a8177824 */ /* 0x020fe200078e00ff */
[----:B------:R-:W-:Y:S03]  /*7420*/  BSSY B1, `(.L_x_184) ;  /* 0x0000009000017945 */ /* 0x000fe60003800000 */
[----:B------:R-:W-:-:S04]  /*7430*/  FMUL R104, R23, R22 ;  /* 0x0000001617687220 */ /* 0x000fc80000400000 */
[----:B------:R-:W-:-:S05]  /*7440*/  FFMA R104, R119, R19, R104 ;  /* 0x0000001377687223 */ /* 0x000fca0000000068 */
[----:B------:R-:W-:-:S05]  /*7450*/  F2FP.BF16.F32.PACK_AB R104, RZ, R104 ;  /* 0x00000068ff68723e */ /* 0x000fca00000010ff */
[----:B------:R0:W-:Y:S01]  /*7460*/  @P5 STG.E.U16 desc[UR46][R10.64+0xb2], R104 ;  /* 0x0000b2680a005986 */ /* 0x0001e2000c10152e */
[----:B------:R-:W-:-:S04]  /*7470*/  ISETP.NE.AND P5, PT, R121, RZ, PT ;  /* 0x000000ff7900720c */ /* 0x000fc80003fa5270 */
[----:B------:R-:W-:-:S13]  /*7480*/  ISETP.GT.AND P5, PT, R3, 0x80, P5 ;  /* 0x000000800300780c */ /* 0x000fda0002fa4270 */
[----:B0-----:R-:W-:Y:S05]  /*7490*/  @!P5 BRA `(.L_x_185) ;  /* 0x000000000004d947 */ /* 0x001fea0003800000 */
[----:B------:R0:W5:Y:S02]  /*74a0*/  LDG.E.LTC128B.U16 R168, desc[UR46][R170.64+0x80] ;  /* 0x0000802eaaa87981 */ /* 0x000164000c1e1520 */
.L_x_185:
[----:B------:R-:W-:Y:S05]  /*74b0*/  BSYNC B1 ;  /* 0x0000000000017941 */ /* 0x000fea0003800000 */
.L_x_184:
        /* <DEDUP_REMOVED lines=10> */
.L_x_187:
[----:B------:R-:W-:Y:S05]  /*7560*/  BSYNC B1 ;  /* 0x0000000000017941 */ /* 0x000fea0003800000 */
.L_x_186:
        /* <DEDUP_REMOVED lines=10> */
.L_x_189:
[----:B------:R-:W-:Y:S05]  /*7610*/  BSYNC B1 ;  /* 0x0000000000017941 */ /* 0x000fea0003800000 */
.L_x_188:
        /* <DEDUP_REMOVED lines=10> */
.L_x_191:
[----:B------:R-:W-:Y:S05]  /*76c0*/  BSYNC B1 ;  /* 0x0000000000017941 */ /* 0x000fea0003800000 */
.L_x_190:
        /* <DEDUP_REMOVED lines=9> */
.L_x_193:
[----:B------:R-:W-:Y:S05]  /*7760*/  BSYNC B1 ;  /* 0x0000000000017941 */ /* 0x000fea0003800000 */
.L_x_192:
        /* <DEDUP_REMOVED lines=9> */
.L_x_195:
[----:B------:R-:W-:Y:S05]  /*7800*/  BSYNC B1 ;  /* 0x0000000000017941 */ /* 0x000fea0003800000 */
.L_x_194:
        /* <DEDUP_REMOVED lines=9> */
.L_x_197:
[----:B------:R-:W-:Y:S05]  /*78a0*/  BSYNC B1 ;  /* 0x0000000000017941 */ /* 0x000fea0003800000 */
.L_x_196:
        /* <DEDUP_REMOVED lines=9> */
.L_x_199:
[----:B------:R-:W-:Y:S05]  /*7940*/  BSYNC B1 ;  /* 0x0000000000017941 */ /* 0x000fea0003800000 */
.L_x_198:
        /* <DEDUP_REMOVED lines=9> */
.L_x_201:
[----:B------:R-:W-:Y:S05]  /*79e0*/  BSYNC B1 ;  /* 0x0000000000017941 */ /* 0x000fea0003800000 */
.L_x_200:
        /* <DEDUP_REMOVED lines=9> */
.L_x_203:
[----:B------:R-:W-:Y:S05]  /*7a80*/  BSYNC B1 ;  /* 0x0000000000017941 */ /* 0x000fea0003800000 */
.L_x_202:
        /* <DEDUP_REMOVED lines=9> */
.L_x_205:
[----:B------:R-:W-:Y:S05]  /*7b20*/  BSYNC B1 ;  /* 0x0000000000017941 */ /* 0x000fea0003800000 */
.L_x_204:
        /* <DEDUP_REMOVED lines=9> */
.L_x_207:
[----:B------:R-:W-:Y:S05]  /*7bc0*/  BSYNC B1 ;  /* 0x0000000000017941 */ /* 0x000fea0003800000 */
.L_x_206:
        /* <DEDUP_REMOVED lines=9> */
.L_x_209:
[----:B------:R-:W-:Y:S05]  /*7c60*/  BSYNC B1 ;  /* 0x0000000000017941 */ /* 0x000fea0003800000 */
.L_x_208:
        /* <DEDUP_REMOVED lines=9> */
.L_x_211:
[----:B------:R-:W-:Y:S05]  /*7d00*/  BSYNC B1 ;  /* 0x0000000000017941 */ /* 0x000fea0003800000 */
.L_x_210:
        /* <DEDUP_REMOVED lines=9> */
.L_x_213:
[----:B------:R-:W-:Y:S05]  /*7da0*/  BSYNC B1 ;  /* 0x0000000000017941 */ /* 0x000fea0003800000 */
.L_x_212:
        /* <DEDUP_REMOVED lines=9> */
.L_x_215:
[----:B------:R-:W-:Y:S05]  /*7e40*/  BSYNC B1 ;  /* 0x0000000000017941 */ /* 0x000fea0003800000 */
.L_x_214:
        /* <DEDUP_REMOVED lines=11> */
.L_x_217:
[----:B------:R-:W-:Y:S05]  /*7f00*/  BSYNC B1 ;  /* 0x0000000000017941 */ /* 0x000fea0003800000 */
.L_x_216:
        /* <DEDUP_REMOVED lines=11> */
.L_x_219:
[----:B------:R-:W-:Y:S05]  /*7fc0*/  BSYNC B1 ;  /* 0x0000000000017941 */ /* 0x000fea0003800000 */
.L_x_218:
        /* <DEDUP_REMOVED lines=9> */
.L_x_221:
[----:B------:R-:W-:Y:S05]  /*8060*/  BSYNC B1 ;  /* 0x0000000000017941 */ /* 0x000fea0003800000 */
.L_x_220:
        /* <DEDUP_REMOVED lines=9> */
.L_x_223:
[----:B------:R-:W-:Y:S05]  /*8100*/  BSYNC B1 ;  /* 0x0000000000017941 */ /* 0x000fea0003800000 */
.L_x_222:
        /* <DEDUP_REMOVED lines=11> */
.L_x_225:
[----:B------:R-:W-:Y:S05]  /*81c0*/  BSYNC B1 ;  /* 0x0000000000017941 */ /* 0x000fea0003800000 */
.L_x_224:
        /* <DEDUP_REMOVED lines=10> */
.L_x_227:
[----:B------:R-:W-:Y:S05]  /*8270*/  BSYNC B1 ;  /* 0x0000000000017941 */ /* 0x000fea0003800000 */
.L_x_226:
        /* <DEDUP_REMOVED lines=9> */
.L_x_229:
[----:B------:R-:W-:Y:S05]  /*8310*/  BSYNC B1 ;  /* 0x0000000000017941 */ /* 0x000fea0003800000 */
.L_x_228:
        /* <DEDUP_REMOVED lines=9> */
.L_x_231:
[----:B------:R-:W-:Y:S05]  /*83b0*/  BSYNC B1 ;  /* 0x0000000000017941 */ /* 0x000fea0003800000 */
.L_x_230:
        /* <DEDUP_REMOVED lines=10> */
.L_x_233:
[----:B------:R-:W-:Y:S05]  /*8460*/  BSYNC B1 ;  /* 0x0000000000017941 */ /* 0x000fea0003800000 */
.L_x_232:
        /* <DEDUP_REMOVED lines=10> */
.L_x_235:
[----:B------:R-:W-:Y:S05]  /*8510*/  BSYNC B1 ;  /* 0x0000000000017941 */ /* 0x000fea0003800000 */
.L_x_234:
        /* <DEDUP_REMOVED lines=9> */
.L_x_237:
[----:B------:R-:W-:Y:S05]  /*85b0*/  BSYNC B1 ;  /* 0x0000000000017941 */ /* 0x000fea0003800000 */
.L_x_236:
        /* <DEDUP_REMOVED lines=9> */
.L_x_239:
[----:B------:R-:W-:Y:S05]  /*8650*/  BSYNC B1 ;  /* 0x0000000000017941 */ /* 0x000fea0003800000 */
.L_x_238:
        /* <DEDUP_REMOVED lines=10> */
.L_x_241:
[----:B------:R-:W-:Y:S05]  /*8700*/  BSYNC B1 ;  /* 0x0000000000017941 */ /* 0x000fea0003800000 */
.L_x_240:
        /* <DEDUP_REMOVED lines=10> */
.L_x_243:
[----:B------:R-:W-:Y:S05]  /*87b0*/  BSYNC B1 ;  /* 0x0000000000017941 */ /* 0x000fea0003800000 */
.L_x_242:
        /* <DEDUP_REMOVED lines=9> */
.L_x_245:
[----:B------:R-:W-:Y:S05]  /*8850*/  BSYNC B1 ;  /* 0x0000000000017941 */ /* 0x000fea0003800000 */
.L_x_244:
        /* <DEDUP_REMOVED lines=9> */
.L_x_247:
[----:B------:R-:W-:Y:S05]  /*88f0*/  BSYNC B1 ;  /* 0x0000000000017941 */ /* 0x000fea0003800000 */
.L_x_246:
        /* <DEDUP_REMOVED lines=10> */
.L_x_249:
[----:B------:R-:W-:Y:S05]  /*89a0*/  BSYNC B1 ;  /* 0x0000000000017941 */ /* 0x000fea0003800000 */
.L_x_248:
        /* <DEDUP_REMOVED lines=10> */
.L_x_251:
[----:B------:R-:W-:Y:S05]  /*8a50*/  BSYNC B1 ;  /* 0x0000000000017941 */ /* 0x000fea0003800000 */
.L_x_250:
        /* <DEDUP_REMOVED lines=10> */
.L_x_253:
[----:B------:R-:W-:Y:S05]  /*8b00*/  BSYNC B1 ;  /* 0x0000000000017941 */ /* 0x000fea0003800000 */
.L_x_252:
        /* <DEDUP_REMOVED lines=10> */
.L_x_255:
[----:B------:R-:W-:Y:S05]  /*8bb0*/  BSYNC B1 ;  /* 0x0000000000017941 */ /* 0x000fea0003800000 */
.L_x_254:
        /* <DEDUP_REMOVED lines=9> */
.L_x_257:
[----:B------:R-:W-:Y:S05]  /*8c50*/  BSYNC B1 ;  /* 0x0000000000017941 */ /* 0x000fea0003800000 */
.L_x_256:
        /* <DEDUP_REMOVED lines=9> */
.L_x_259:
[----:B------:R-:W-:Y:S05]  /*8cf0*/  BSYNC B1 ;  /* 0x0000000000017941 */ /* 0x000fea0003800000 */
.L_x_258:
        /* <DEDUP_REMOVED lines=9> */
.L_x_261:
[----:B------:R-:W-:Y:S05]  /*8d90*/  BSYNC B1 ;  /* 0x0000000000017941 */ /* 0x000fea0003800000 */
.L_x_260:
        /* <DEDUP_REMOVED lines=9> */
.L_x_263:
[----:B------:R-:W-:Y:S05]  /*8e30*/  BSYNC B1 ;  /* 0x0000000000017941 */ /* 0x000fea0003800000 */
.L_x_262:
        /* <DEDUP_REMOVED lines=9> */
.L_x_265:
[----:B------:R-:W-:Y:S05]  /*8ed0*/  BSYNC B1 ;  /* 0x0000000000017941 */ /* 0x000fea0003800000 */
.L_x_264:
        /* <DEDUP_REMOVED lines=9> */
.L_x_267:
[----:B------:R-:W-:Y:S05]  /*8f70*/  BSYNC B1 ;  /* 0x0000000000017941 */ /* 0x000fea0003800000 */
.L_x_266:
        /* <DEDUP_REMOVED lines=9> */
.L_x_269:
[----:B------:R-:W-:Y:S05]  /*9010*/  BSYNC B1 ;  /* 0x0000000000017941 */ /* 0x000fea0003800000 */
.L_x_268:
        /* <DEDUP_REMOVED lines=9> */
.L_x_271:
[----:B------:R-:W-:Y:S05]  /*90b0*/  BSYNC B1 ;  /* 0x0000000000017941 */ /* 0x000fea0003800000 */
.L_x_270:
        /* <DEDUP_REMOVED lines=9> */
.L_x_273:
[----:B------:R-:W-:Y:S05]  /*9150*/  BSYNC B1 ;  /* 0x0000000000017941 */ /* 0x000fea0003800000 */
.L_x_272:
        /* <DEDUP_REMOVED lines=9> */
.L_x_275:
[----:B------:R-:W-:Y:S05]  /*91f0*/  BSYNC B1 ;  /* 0x0000000000017941 */ /* 0x000fea0003800000 */
.L_x_274:
        /* <DEDUP_REMOVED lines=9> */
.L_x_277:
[----:B------:R-:W-:Y:S05]  /*9290*/  BSYNC B1 ;  /* 0x0000000000017941 */ /* 0x000fea0003800000 */
.L_x_276:
        /* <DEDUP_REMOVED lines=9> */
.L_x_279:
[----:B------:R-:W-:Y:S05]  /*9330*/  BSYNC B1 ;  /* 0x0000000000017941 */ /* 0x000fea0003800000 */
.L_x_278:
        /* <DEDUP_REMOVED lines=11> */
.L_x_281:
[----:B------:R-:W-:Y:S05]  /*93f0*/  BSYNC B1 ;  /* 0x0000000000017941 */ /* 0x000fea0003800000 */
.L_x_280:
        /* <DEDUP_REMOVED lines=11> */
.L_x_283:
[----:B------:R-:W-:Y:S05]  /*94b0*/  BSYNC B1 ;  /* 0x0000000000017941 */ /* 0x000fea0003800000 */
.L_x_282:
        /* <DEDUP_REMOVED lines=9> */
.L_x_285:
[----:B------:R-:W-:Y:S05]  /*9550*/  BSYNC B1 ;  /* 0x0000000000017941 */ /* 0x000fea0003800000 */
.L_x_284:
        /* <DEDUP_REMOVED lines=9> */
.L_x_287:
[----:B------:R-:W-:Y:S05]  /*95f0*/  BSYNC B1 ;  /* 0x0000000000017941 */ /* 0x000fea0003800000 */
.L_x_286:
        /* <DEDUP_REMOVED lines=11> */
.L_x_289:
[----:B------:R-:W-:Y:S05]  /*96b0*/  BSYNC B1 ;  /* 0x0000000000017941 */ /* 0x000fea0003800000 */
.L_x_288:
        /* <DEDUP_REMOVED lines=10> */
.L_x_291:
[----:B------:R-:W-:Y:S05]  /*9760*/  BSYNC B1 ;  /* 0x0000000000017941 */ /* 0x000fea0003800000 */
.L_x_290:
        /* <DEDUP_REMOVED lines=9> */
.L_x_293:
[----:B------:R-:W-:Y:S05]  /*9800*/  BSYNC B1 ;  /* 0x0000000000017941 */ /* 0x000fea0003800000 */
.L_x_292:
        /* <DEDUP_REMOVED lines=9> */
.L_x_295:
[----:B------:R-:W-:Y:S05]  /*98a0*/  BSYNC B1 ;  /* 0x0000000000017941 */ /* 0x000fea0003800000 */
.L_x_294:
        /* <DEDUP_REMOVED lines=10> */
.L_x_297:
[----:B------:R-:W-:Y:S05]  /*9950*/  BSYNC B1 ;  /* 0x0000000000017941 */ /* 0x000fea0003800000 */
.L_x_296:
        /* <DEDUP_REMOVED lines=10> */
.L_x_299:
[----:B------:R-:W-:Y:S05]  /*9a00*/  BSYNC B1 ;  /* 0x0000000000017941 */ /* 0x000fea0003800000 */
.L_x_298:
        /* <DEDUP_REMOVED lines=9> */
.L_x_301:
[----:B------:R-:W-:Y:S05]  /*9aa0*/  BSYNC B1 ;  /* 0x0000000000017941 */ /* 0x000fea0003800000 */
.L_x_300:
        /* <DEDUP_REMOVED lines=9> */
.L_x_303:
[----:B------:R-:W-:Y:S05]  /*9b40*/  BSYNC B1 ;  /* 0x0000000000017941 */ /* 0x000fea0003800000 */
.L_x_302:
        /* <DEDUP_REMOVED lines=10> */
.L_x_305:
[----:B------:R-:W-:Y:S05]  /*9bf0*/  BSYNC B1 ;  /* 0x0000000000017941 */ /* 0x000fea0003800000 */
.L_x_304:
        /* <DEDUP_REMOVED lines=10> */
.L_x_307:
[----:B------:R-:W-:Y:S05]  /*9ca0*/  BSYNC B1 ;  /* 0x0000000000017941 */ /* 0x000fea0003800000 */
.L_x_306:
[----:B01-3-5:R-:W-:Y:S01]  /*9cb0*/  IMAD.U32 R5, R168, 0x10000, RZ ;  /* 0x00010000a8057824 */ /* 0x02bfe200078e00ff */
        /* <DEDUP_REMOVED lines=8> */
.L_x_309:
[----:B------:R-:W-:Y:S05]  /*9d40*/  BSYNC B1 ;  /* 0x0000000000017941 */ /* 0x000fea0003800000 */
.L_x_308:
[----:B-----5:R-:W-:Y:S01]  /*9d50*/  IMAD.U32 R5, R168, 0x10000, RZ ;  /* 0x00010000a8057824 */ /* 0x020fe200078e00ff */
[----:B------:R-:W-:Y:S01]  /*9d60*/  BSSY B1, `(.L_x_310) ;  /* 0x000000b000017945 */ /* 0x000fe20003800000 */
[----:B------:R-:W-:Y:S02]  /*9d70*/  @P5 IMAD.MOV.U32 R4, RZ, RZ, R10 ;  /* 0x000000ffff045224 */ /* 0x000fe400078e000a */
[----:B------:R-:W-:-:S04]  /*9d80*/  FMUL R5, R5, R22 ;  /* 0x0000001605057220 */ /* 0x000fc80000400000 */
[----:B------:R-:W-:-:S05]  /*9d90*/  FFMA R5, R54, R19, R5 ;  /* 0x0000001336057223 */ /* 0x000fca0000000005 */
[----:B------:R-:W-:-:S04]  /*9da0*/  F2FP.BF16.F32.PACK_AB R5, RZ, R5 ;  /* 0x00000005ff05723e */ /* 0x000fc800000010ff */
[----:B------:R-:W-:Y:S01]  /*9db0*/  PRMT R0, R5, 0x7610, R0 ;  /* 0x0000761005007816 */ /* 0x000fe20000000000 */
[----:B------:R-:W-:-:S05]  /*9dc0*/  @P5 IMAD.MOV.U32 R5, RZ, RZ, R11 ;  /* 0x000000ffff055224 */ /* 0x000fca00078e000b */
[----:B------:R1:W-:Y:S01]  /*9dd0*/  @P5 STG.E.U16 desc[UR46][R4.64+0x130], R0 ;  /* 0x0001300004005986 */ /* 0x0003e2000c10152e */
[----:B------:R-:W-:-:S13]  /*9de0*/  ISETP.GT.AND P5, PT, R3, 0x8, P0 ;  /* 0x000000080300780c */ /* 0x000fda00007a4270 */
[----:B-1----:R-:W-:Y:S05]  /*9df0*/  @!P5 BRA `(.L_x_311) ;  /* 0x000000000004d947 */ /* 0x002fea0003800000 */
[----:B------:R1:W5:Y:S02]  /*9e00*/  LDG.E.LTC128B.U16 R168, desc[UR46][R8.64+0x132] ;  /* 0x0001322e08a87981 */ /* 0x000364000c1e1520 */
.L_x_311:
[----:B------:R-:W-:Y:S05]  /*9e10*/  BSYNC B1 ;  /* 0x0000000000017941 */ /* 0x000fea0003800000 */
.L_x_310:
        /* <DEDUP_REMOVED lines=8> */
[----:B---3--:R-:W-:Y:S05]  /*9ea0*/  @!P5 BRA `(.L_x_313) ;  /* 0x000000000004d947 */ /* 0x008fea0003800000 */
[----:B------:R3:W5:Y:S02]  /*9eb0*/  LDG.E.LTC128B.U16 R168, desc[UR46][R170.64+0x100] ;  /* 0x0001002eaaa87981 */ /* 0x000764000c1e1520 */
.L_x_313:
[----:B------:R-:W-:Y:S05]  /*9ec0*/  BSYNC B1 ;  /* 0x0000000000017941 */ /* 0x000fea0003800000 */
.L_x_312:
        /* <DEDUP_REMOVED lines=10> */
.L_x_315:
[----:B------:R-:W-:Y:S05]  /*9f70*/  BSYNC B1 ;  /* 0x0000000000017941 */ /* 0x000fea0003800000 */
.L_x_314:
        /* <DEDUP_REMOVED lines=10> */
.L_x_317:
[----:B------:R-:W-:Y:S05]  /*a020*/  BSYNC B1 ;  /* 0x0000000000017941 */ /* 0x000fea0003800000 */
.L_x_316:
        /* <DEDUP_REMOVED lines=10> */
.L_x_319:
[----:B------:R-:W-:Y:S05]  /*a0d0*/  BSYNC B1 ;  /* 0x0000000000017941 */ /* 0x000fea0003800000 */
.L_x_318:
        /* <DEDUP_REMOVED lines=9> */
.L_x_321:
[----:B------:R-:W-:Y:S05]  /*a170*/  BSYNC B1 ;  /* 0x0000000000017941 */ /* 0x000fea0003800000 */
.L_x_320:
        /* <DEDUP_REMOVED lines=9> */
.L_x_323:
[----:B------:R-:W-:Y:S05]  /*a210*/  BSYNC B1 ;  /* 0x0000000000017941 */ /* 0x000fea0003800000 */
.L_x_322:
        /* <DEDUP_REMOVED lines=9> */
.L_x_325:
[----:B------:R-:W-:Y:S05]  /*a2b0*/  BSYNC B1 ;  /* 0x0000000000017941 */ /* 0x000fea0003800000 */
.L_x_324:
        /* <DEDUP_REMOVED lines=9> */
.L_x_327:
[----:B------:R-:W-:Y:S05]  /*a350*/  BSYNC B1 ;  /* 0x0000000000017941 */ /* 0x000fea0003800000 */
.L_x_326:
        /* <DEDUP_REMOVED lines=9> */
.L_x_329:
[----:B------:R-:W-:Y:S05]  /*a3f0*/  BSYNC B1 ;  /* 0x0000000000017941 */ /* 0x000fea0003800000 */
.L_x_328:
        /* <DEDUP_REMOVED lines=9> */
.L_x_331:
[----:B------:R-:W-:Y:S05]  /*a490*/  BSYNC B1 ;  /* 0x0000000000017941 */ /* 0x000fea0003800000 */
.L_x_330:
        /* <DEDUP_REMOVED lines=9> */
.L_x_333:
[----:B------:R-:W-:Y:S05]  /*a530*/  BSYNC B1 ;  /* 0x0000000000017941 */ /* 0x000fea0003800000 */
.L_x_332:
        /* <DEDUP_REMOVED lines=9> */
.L_x_335:
[----:B------:R-:W-:Y:S05]  /*a5d0*/  BSYNC B1 ;  /* 0x0000000000017941 */ /* 0x000fea0003800000 */
.L_x_334:
        /* <DEDUP_REMOVED lines=9> */
.L_x_337:
[----:B------:R-:W-:Y:S05]  /*a670*/  BSYNC B1 ;  /* 0x0000000000017941 */ /* 0x000fea0003800000 */
.L_x_336:
        /* <DEDUP_REMOVED lines=9> */
.L_x_339:
[----:B------:R-:W-:Y:S05]  /*a710*/  BSYNC B1 ;  /* 0x0000000000017941 */ /* 0x000fea0003800000 */
.L_x_338:
        /* <DEDUP_REMOVED lines=9> */
.L_x_341:
[----:B------:R-:W-:Y:S05]  /*a7b0*/  BSYNC B1 ;  /* 0x0000000000017941 */ /* 0x000fea0003800000 */
.L_x_340:
        /* <DEDUP_REMOVED lines=9> */
.L_x_343:
[----:B------:R-:W-:Y:S05]  /*a850*/  BSYNC B1 ;  /* 0x0000000000017941 */ /* 0x000fea0003800000 */
.L_x_342:
[----:B------:R-:W-:Y:S05]  /*a860*/  @!P0 BRA `(.L_x_344) ;  /* 0x0000002c00708947 */ /* 0x000fea0003800000 */
[----:B-----5:R-:W-:-:S04]  /*a870*/  IMAD.U32 R3, R168, 0x10000, RZ ;  /* 0x00010000a8037824 */ /* 0x020fc800078e00ff */
[----:B0-----:R-:W-:-:S04]  /*a880*/  FMUL R0, R3, R22 ;  /* 0x0000001603007220 */ /* 0x001fc80000400000 */
[----:B------:R-:W-:-:S05]  /*a890*/  FFMA R0, R39, R19, R0 ;  /* 0x0000001327007223 */ /* 0x000fca0000000000 */
[----:B------:R-:W-:-:S05]  /*a8a0*/  F2FP.BF16.F32.PACK_AB R0, RZ, R0 ;  /* 0x00000000ff00723e */ /* 0x000fca00000010ff */
[----:B------:R0:W-:Y:S01]  /*a8b0*/  STG.E.U16 desc[UR46][R20.64+0x132], R0 ;  /* 0x0001320014007986 */ /* 0x0001e2000c10152e */
[----:B------:R-:W-:Y:S05]  /*a8c0*/  BRA `(.L_x_344) ;  /* 0x0000002c00587947 */ /* 0x000fea0003800000 */
.L_x_29:
[----:B------:R-:W-:Y:S01]  /*a8d0*/  ULDC.64 UR4, c[0x0][0x5c0] ;  /* 0x0001700000047ab9 */ /* 0x000fe20000000a00 */
[----:B------:R-:W-:Y:S01]  /*a8e0*/  ISETP.GT.AND P3, PT, R0, 0x1, PT ;  /* 0x000000010000780c */ /* 0x000fe20003f64270 */
[----:B------:R-:W-:Y:S01]  /*a8f0*/  USHF.L.U32 UR10, UR8, 0x4, URZ ;  /* 0x00000004080a7899 */ /* 0x000fe2000800063f */
[----:B------:R-:W-:Y:S01]  /*a900*/  LEA R4, P2, R8, UR4, 0x1 ;  /* 0x0000000408047c11 */ /* 0x000fe2000f8408ff */
[-C--:B------:R-:W-:Y:S01]  /*a910*/  FMUL R169, R169, R19.reuse ;  /* 0x00000013a9a97220 */ /* 0x080fe20000400000 */
[-C--:B------:R-:W-:Y:S01]  /*a920*/  FMUL R168, R168, R19.reuse ;  /* 0x00000013a8a87220 */ /* 0x080fe20000400000 */
[-C--:B------:R-:W-:Y:S01]  /*a930*/  FMUL R171, R171, R19.reuse ;  /* 0x00000013abab7220 */ /* 0x080fe20000400000 */
[----:B------:R-:W-:Y:S01]  /*a940*/  LEA.HI.X R5, R8, UR5, R195, 0x1, P2 ;  /* 0x0000000508057c11 */ /* 0x000fe200090f0cc3 */
[----:B------:R-:W-:Y:S01]  /*a950*/  USHF.L.U64.HI UR5, UR8, 0x4, UR9 ;  /* 0x0000000408057899 */ /* 0x000fe20008010209 */
[C---:B------:R-:W-:Y:S01]  /*a960*/  ISETP.GT.AND P2, PT, R3.reuse, RZ, P3 ;  /* 0x000000ff0300720c */ /* 0x040fe20001f44270 */
[-C--:B------:R-:W-:Y:S01]  /*a970*/  FMUL R170, R170, R19.reuse ;  /* 0x00000013aaaa7220 */ /* 0x080fe20000400000 */
[----:B------:R-:W-:Y:S01]  /*a980*/  ISETP.GT.AND P3, PT, R3, 0x8, P3 ;  /* 0x000000080300780c */ /* 0x000fe20001f64270 */
[----:B------:R-:W-:Y:S01]  /*a990*/  FMUL R172, R172, R19 ;  /* 0x00000013acac7220 */ /* 0x000fe20000400000 */
[----:B------:R-:W-:Y:S01]  /*a9a0*/  F2FP.BF16.F32.PACK_AB R169, RZ, R169 ;  /* 0x000000a9ffa9723e */ /* 0x000fe200000010ff */
[-C--:B------:R-:W-:Y:S01]  /*a9b0*/  FMUL R173, R173, R19.reuse ;  /* 0x00000013adad7220 */ /* 0x080fe20000400000 */
[----:B------:R-:W-:Y:S01]  /*a9c0*/  F2FP.BF16.F32.PACK_AB R168, RZ, R168 ;  /* 0x000000a8ffa8723e */ /* 0x000fe200000010ff */
[-C--:B------:R-:W-:Y:S01]  /*a9d0*/  FMUL R174, R174, R19.reuse ;  /* 0x00000013aeae7220 */ /* 0x080fe20000400000 */
[----:B------:R-:W-:Y:S01]  /*a9e0*/  ISETP.GT.AND P5, PT, R3, 0x8, P0 ;  /* 0x000000080300780c */ /* 0x000fe200007a4270 */
[----:B------:R-:W-:Y:S01]  /*a9f0*/  FMUL R175, R175, R19 ;  /* 0x00000013afaf7220 */ /* 0x000fe20000400000 */
[----:B------:R-:W-:Y:S01]  /*aa00*/  IADD3 R6, P4, R4, UR10, RZ ;  /* 0x0000000a04067c10 */ /* 0x000fe2000ff9e0ff */
[----:B------:R-:W-:Y:S01]  /*aa10*/  @P1 STG.E.U16 desc[UR46][R4.64], R168 ;  /* 0x000000a804001986 */ /* 0x000fe2000c10152e */
[----:B------:R-:W-:Y:S01]  /*aa20*/  F2FP.BF16.F32.PACK_AB R171, RZ, R171 ;  /* 0x000000abffab723e */ /* 0x000fe200000010ff */
[-C--:B------:R-:W-:Y:S01]  /*aa30*/  FMUL R176, R176, R19.reuse ;  /* 0x00000013b0b07220 */ /* 0x080fe20000400000 */
[----:B------:R-:W-:Y:S01]  /*aa40*/  IADD3.X R7, R5, UR5, RZ, P4, !PT ;  /* 0x0000000505077c10 */ /* 0x000fe2000a7fe4ff */
[----:B------:R-:W-:Y:S01]  /*aa50*/  @P2 STG.E.U16 desc[UR46][R4.64+0x2], R169 ;  /* 0x000002a904002986 */ /* 0x000fe2000c10152e */
[C---:B------:R-:W-:Y:S01]  /*aa60*/  ISETP.GT.AND P1, PT, R0.reuse, 0x8, PT ;  /* 0x000000080000780c */ /* 0x040fe20003f24270 */
[-C--:B------:R-:W-:Y:S01]  /*aa70*/  FMUL R177, R177, R19.reuse ;  /* 0x00000013b1b17220 */ /* 0x080fe20000400000 */
[----:B------:R-:W-:Y:S01]  /*aa80*/  ISETP.GT.AND P2, PT, R0, 0x9, PT ;  /* 0x000000090000780c */ /* 0x000fe20003f44270 */
[----:B------:R-:W-:Y:S01]  /*aa90*/  @P3 STG.E.U16 desc[UR46][R6.64+0x2], R171 ;  /* 0x000002ab06003986 */ /* 0x000fe2000c10152e */
[----:B------:R-:W-:Y:S01]  /*aaa0*/  F2FP.BF16.F32.PACK_AB R170, RZ, R170 ;  /* 0x000000aaffaa723e */ /* 0x000fe200000010ff */
[-C--:B------:R-:W-:Y:S01]  /*aab0*/  FMUL R178, R178, R19.reuse ;  /* 0x00000013b2b27220 */ /* 0x080fe20000400000 */
[----:B------:R-:W-:Y:S01]  /*aac0*/  ISETP.GT.AND P4, PT, R3, RZ, P1 ;  /* 0x000000ff0300720c */ /* 0x000fe20000f84270 */
[----:B------:R-:W-:Y:S01]  /*aad0*/  FMUL R179, R179, R19 ;  /* 0x00000013b3b37220 */ /* 0x000fe20000400000 */
[C---:B------:R-:W-:Y:S01]  /*aae0*/  ISETP.GT.AND P3, PT, R3.reuse, RZ, P2 ;  /* 0x000000ff0300720c */ /* 0x040fe20001764270 */
[----:B------:R-:W-:Y:S01]  /*aaf0*/  @P5 STG.E.U16 desc[UR46][R6.64], R170 ;  /* 0x000000aa06005986 */ /* 0x000fe2000c10152e */
[----:B------:R-:W-:Y:S01]  /*ab00*/  ISETP.GT.AND P5, PT, R3, 0x8, P1 ;  /* 0x000000080300780c */ /* 0x000fe20000fa4270 */
[----:B------:R-:W-:Y:S01]  /*ab10*/  IMAD.U32 R11, RZ, RZ, UR8 ;  /* 0x00000008ff0b7e24 */ /* 0x000fe2000f8e00ff */
[----:B------:R-:W-:Y:S01]  /*ab20*/  F2FP.BF16.F32.PACK_AB R172, RZ, R172 ;  /* 0x000000acffac723e */ /* 0x000fe200000010ff */
[----:B------:R-:W-:Y:S01]  /*ab30*/  UIMAD UR4, UR9, 0xf0, URZ ;  /* 0x000000f0090478a4 */ /* 0x000fe2000f8e023f */
[----:B------:R-:W-:Y:S01]  /*ab40*/  F2FP.BF16.F32.PACK_AB R173, RZ, R173 ;  /* 0x000000adffad723e */ /* 0x000fe200000010ff */
[----:B------:R-:W-:Y:S01]  /*ab50*/  IMAD.WIDE.U32 R10, R11, 0xf0, R6 ;  /* 0x000000f00b0a7825 */ /* 0x000fe200078e0006 */
[----:B------:R-:W-:-:S03]  /*ab60*/  F2FP.BF16.F32.PACK_AB R174, RZ, R174 ;  /* 0x000000aeffae723e */ /* 0x000fc600000010ff */
[----:B------:R-:W-:Y:S01]  /*ab70*/  FMUL R180, R180, R19 ;  /* 0x00000013b4b47220 */ /* 0x000fe20000400000 */
[----:B------:R-:W-:Y:S01]  /*ab80*/  F2FP.BF16.F32.PACK_AB R175, RZ, R175 ;  /* 0x000000afffaf723e */ /* 0x000fe200000010ff */
[----:B------:R-:W-:Y:S01]  /*ab90*/  @P4 STG.E.U16 desc[UR46][R4.64+0x10], R172 ;  /* 0x000010ac04004986 */ /* 0x000fe2000c10152e */
[----:B------:R-:W-:Y:S01]  /*aba0*/  ISETP.GT.AND P4, PT, R3, 0x8, P2 ;  /* 0x000000080300780c */ /* 0x000fe20001784270 */
[----:B------:R-:W-:Y:S01]  /*abb0*/  VIADD R11, R11, UR4 ;  /* 0x000000040b0b7c36 */ /* 0x000fe20008000000 */
[----:B------:R-:W-:Y:S01]  /*abc0*/  F2FP.BF16.F32.PACK_AB R176, RZ, R176 ;  /* 0x000000b0ffb0723e */ /* 0x000fe200000010ff */
[----:B------:R-:W-:Y:S01]  /*abd0*/  @P3 STG.E.U16 desc[UR46][R4.64+0x12], R173 ;  /* 0x000012ad04003986 */ /* 0x000fe2000c10152e */
[----:B------:R-:W-:Y:S01]  /*abe0*/  ISETP.GT.AND P3, PT, R0, 0x10, PT ;  /* 0x000000100000780c */ /* 0x000fe20003f64270 */
[----:B------:R-:W-:Y:S01]  /*abf0*/  FMUL R181, R181, R19 ;  /* 0x00000013b5b57220 */ /* 0x000fe20000400000 */
[----:B------:R-:W-:Y:S01]  /*ac00*/  F2FP.BF16.F32.PACK_AB R177, RZ, R177 ;  /* 0x000000b1ffb1723e */ /* 0x000fe200000010ff */
[----:B------:R-:W-:Y:S01]  /*ac10*/  @P5 STG.E.U16 desc[UR46][R6.64+0x10], R174 ;  /* 0x000010ae06005986 */ /* 0x000fe2000c10152e */
[----:B------:R-:W-:Y:S01]  /*ac20*/  ISETP.GT.AND P5, PT, R3, RZ, P3 ;  /* 0x000000ff0300720c */ /* 0x000fe20001fa4270 */
[-C--:B------:R-:W-:Y:S01]  /*ac30*/  FMUL R182, R182, R19.reuse ;  /* 0x00000013b6b67220 */ /* 0x080fe20000400000 */
[----:B------:R-:W-:Y:S01]  /*ac40*/  F2FP.BF16.F32.PACK_AB R178, RZ, R178 ;  /* 0x000000b2ffb2723e */ /* 0x000fe200000010ff */
[----:B------:R-:W-:Y:S01]  /*ac50*/  FMUL R183, R183, R19 ;  /* 0x00000013b7b77220 */ /* 0x000fe20000400000 */
[----:B------:R-:W-:Y:S01]  /*ac60*/  F2FP.BF16.F32.PACK_AB R179, RZ, R179 ;  /* 0x000000b3ffb3723e */ /* 0x000fe200000010ff */
[----:B------:R-:W-:Y:S01]  /*ac70*/  @P4 STG.E.U16 desc[UR46][R6.64+0x12], R175 ;  /* 0x000012af06004986 */ /* 0x000fe2000c10152e */
[----:B------:R-:W-:Y:S01]  /*ac80*/  ISETP.GT.AND P4, PT, R0, 0x11, PT ;  /* 0x000000110000780c */ /* 0x000fe20003f84270 */
[-C--:B------:R-:W-:Y:S01]  /*ac90*/  FMUL R152, R152, R19.reuse ;  /* 0x0000001398987220 */ /* 0x080fe20000400000 */
[----:B------:R-:W-:Y:S01]  /*aca0*/  F2FP.BF16.F32.PACK_AB R180, RZ, R180 ;  /* 0x000000b4ffb4723e */ /* 0x000fe200000010ff */
[-C--:B------:R-:W-:Y:S01]  /*acb0*/  FMUL R153, R153, R19.reuse ;  /* 0x0000001399997220 */ /* 0x080fe20000400000 */
[----:B------:R-:W-:Y:S01]  /*acc0*/  P2R R12, PR, RZ, 0x2 ;  /* 0x00000002ff0c7803 */ /* 0x000fe20000000000 */
        /* <DEDUP_REMOVED lines=16> */
[----:B------:R-:W-:Y:S01]  /*add0*/  @P5 STG.E.U16 desc[UR46][R4.64+0x22], R177 ;  /* 0x000022b104005986 */ /* 0x000fe2000c10152e */
[----:B------:R-:W-:Y:S01]  /*ade0*/  ISETP.GT.AND P5, PT, R3, 0x8, P3 ;  /* 0x000000080300780c */ /* 0x000fe20001fa4270 */
        /* <DEDUP_REMOVED lines=27> */
[----:B------:R-:W-:Y:S01]  /*afa0*/  IADD3 R8, P5, R10, UR10, RZ ;  /* 0x0000000a0a087c10 */ /* 0x000fe2000ffbe0ff */
[-C--:B------:R-:W-:Y:S01]  /*afb0*/  FMUL R141, R141, R19.reuse ;  /* 0x000000138d8d7220 */ /* 0x080fe20000400000 */
[----:B------:R-:W-:Y:S01]  /*afc0*/  F2FP.BF16.F32.PACK_AB R136, RZ, R136 ;  /* 0x00000088ff88723e */ /* 0x000fe200000010ff */
[-C--:B------:R-:W-:Y:S01]  /*afd0*/  FMUL R142, R142, R19.reuse ;  /* 0x000000138e8e7220 */ /* 0x080fe20000400000 */
[----:B------:R-:W-:Y:S01]  /*afe0*/  IADD3.X R9, R11, UR5, RZ, P5, !PT ;  /* 0x000000050b097c10 */ /* 0x000fe2000affe4ff */
[-C--:B------:R-:W-:Y:S01]  /*aff0*/  FMUL R143, R143, R19.reuse ;  /* 0x000000138f8f7220 */ /* 0x080fe20000400000 */
[----:B------:R-:W-:Y:S01]  /*b000*/  ISETP.GT.AND P5, PT, R0, 0x18, PT ;  /* 0x000000180000780c */ /* 0x000fe20003fa4270 */
[----:B------:R-:W-:Y:S01]  /*b010*/  FMUL R144, R144, R19 ;  /* 0x0000001390907220 */ /* 0x000fe20000400000 */
[----:B------:R-:W-:Y:S01]  /*b020*/  F2FP.BF16.F32.PACK_AB R137, RZ, R137 ;  /* 0x00000089ff89723e */ /* 0x000fe200000010ff */
[-C--:B------:R-:W-:Y:S01]  /*b030*/  FMUL R145, R145, R19.reuse ;  /* 0x0000001391917220 */ /* 0x080fe20000400000 */
        /* <DEDUP_REMOVED lines=18> */
[----:B------:R-:W-:Y:S01]  /*b160*/  ISETP.GT.AND P1, PT, R3, RZ, P6 ;  /* 0x000000ff0300720c */ /* 0x000fe20003724270 */
        /* <DEDUP_REMOVED lines=12> */
[----:B------:R-:W-:Y:S01]  /*b230*/  @P1 STG.E.U16 desc[UR46][R4.64+0x32], R181 ;  /* 0x000032b504001986 */ /* 0x000fe2000c10152e */
[----:B------:R-:W-:Y:S01]  /*b240*/  ISETP.GT.AND P1, PT, R3, 0x8, P5 ;  /* 0x000000080300780c */ /* 0x000fe20002f24270 */
[----:B------:R-:W-:Y:S01]  /*b250*/  FMUL R128, R128, R19 ;  /* 0x0000001380807220 */ /* 0x000fe20000400000 */
[----:B------:R-:W-:Y:S01]  /*b260*/  F2FP.BF16.F32.PACK_AB R151, RZ, R151 ;  /* 0x00000097ff97723e */ /* 0x000fe200000010ff */
[-C--:B------:R-:W-:Y:S01]  /*b270*/  FMUL R129, R129, R19.reuse ;  /* 0x0000001381817220 */ /* 0x080fe20000400000 */
[----:B------:R-:W-:Y:S01]  /*b280*/  F2FP.BF16.F32.PACK_AB R120, RZ, R120 ;  /* 0x00000078ff78723e */ /* 0x000fe200000010ff */
[----:B------:R-:W-:Y:S01]  /*b290*/  FMUL R130, R130, R19 ;  /* 0x0000001382827220 */ /* 0x000fe20000400000 */
[----:B------:R-:W-:Y:S01]  /*b2a0*/  F2FP.BF16.F32.PACK_AB R121, RZ, R121 ;  /* 0x00000079ff79723e */ /* 0x000fe200000010ff */
[----:B------:R-:W-:Y:S01]  /*b2b0*/  FMUL R131, R131, R19 ;  /* 0x0000001383837220 */ /* 0x000fe20000400000 */
[----:B------:R-:W-:Y:S01]  /*b2c0*/  F2FP.BF16.F32.PACK_AB R123, RZ, R123 ;  /* 0x0000007bff7b723e */ /* 0x000fe200000010ff */
[-C--:B------:R-:W-:Y:S01]  /*b2d0*/  FMUL R132, R132, R19.reuse ;  /* 0x0000001384847220 */ /* 0x080fe20000400000 */
        /* <DEDUP_REMOVED lines=18> */
[C---:B------:R-:W-:Y:S01]  /*b400*/  ISETP.GT.AND P1, PT, R3.reuse, 0x80, P0 ;  /* 0x000000800300780c */ /* 0x040fe20000724270 */
[-C--:B------:R-:W-:Y:S01]  /*b410*/  FMUL R108, R108, R19.reuse ;  /* 0x000000136c6c7220 */ /* 0x080fe20000400000 */
        /* <DEDUP_REMOVED lines=30> */
[----:B------:R-:W-:Y:S01]  /*b600*/  ISETP.NE.AND P1, PT, R12, RZ, PT ;  /* 0x000000ff0c00720c */ /* 0x000fe20003f25270 */
        /* <DEDUP_REMOVED lines=51> */
[C---:B------:R-:W-:Y:S01]  /*b940*/  ISETP.GT.AND P3, PT, R3.reuse, 0x88, P3 ;  /* 0x000000880300780c */ /* 0x040fe20001f64270 */
[----:B------:R-:W-:Y:S01]  /*b950*/  @P1 STG.E.U16 desc[UR46][R8.64+0x10], R158 ;  /* 0x0000109e08001986 */ /* 0x000fe2000c10152e */
[C---:B------:R-:W-:Y:S01]  /*b960*/  ISETP.GT.AND P1, PT, R3.reuse, 0x80, P6 ;  /* 0x000000800300780c */ /* 0x040fe20003724270 */
[----:B------:R-:W-:Y:S01]  /*b970*/  FMUL R80, R80, R19 ;  /* 0x0000001350507220 */ /* 0x000fe20000400000 */
[----:B------:R-:W-:Y:S01]  /*b980*/  F2FP.BF16.F32.PACK_AB R97, RZ, R97 ;  /* 0x00000061ff61723e */ /* 0x000fe200000010ff */
[----:B------:R-:W-:Y:S01]  /*b990*/  @P2 STG.E.U16 desc[UR46][R8.64+0x12], R159 ;  /* 0x0000129f08002986 */ /* 0x000fe2000c10152e */
[----:B------:R-:W-:Y:S01]  /*b9a0*/  ISETP.GT.AND P2, PT, R3, 0x80, P5 ;  /* 0x000000800300780c */ /* 0x000fe20002f44270 */
[-C--:B------:R-:W-:Y:S01]  /*b9b0*/  FMUL R81, R81, R19.reuse ;  /* 0x0000001351517220 */ /* 0x080fe20000400000 */
[C---:B------:R-:W-:Y:S01]  /*b9c0*/  ISETP.GT.AND P5, PT, R3.reuse, 0x88, P5 ;  /* 0x000000880300780c */ /* 0x040fe20002fa4270 */
[-C--:B------:R-:W-:Y:S01]  /*b9d0*/  FMUL R82, R82, R19.reuse ;  /* 0x0000001352527220 */ /* 0x080fe20000400000 */
[----:B------:R-:W-:Y:S01]  /*b9e0*/  F2FP.BF16.F32.PACK_AB R98, RZ, R98 ;  /* 0x00000062ff62723e */ /* 0x000fe200000010ff */
[----:B------:R-:W-:Y:S01]  /*b9f0*/  @P0 STG.E.U16 desc[UR46][R10.64+0x20], R160 ;  /* 0x000020a00a000986 */ /* 0x000fe2000c10152e */
[----:B------:R-:W-:Y:S01]  /*ba00*/  ISETP.GT.AND P0, PT, R3, 0x80, P4 ;  /* 0x000000800300780c */ /* 0x000fe20002704270 */
[----:B------:R-:W-:Y:S01]  /*ba10*/  FMUL R83, R83, R19 ;  /* 0x0000001353537220 */ /* 0x000fe20000400000 */
[C---:B------:R-:W-:Y:S01]  /*ba20*/  ISETP.GT.AND P4, PT, R3.reuse, 0x88, P4 ;  /* 0x000000880300780c */ /* 0x040fe20002784270 */
[--C-:B------:R-:W-:Y:S01]  /*ba30*/  @P1 IMAD.MOV.U32 R14, RZ, RZ, R10.reuse ;  /* 0x000000ffff0e1224 */ /* 0x100fe200078e000a */
[----:B------:R-:W-:Y:S01]  /*ba40*/  F2FP.BF16.F32.PACK_AB R99, RZ, R99 ;  /* 0x00000063ff63723e */ /* 0x000fe200000010ff */
[--C-:B------:R-:W-:Y:S01]  /*ba50*/  @P1 IMAD.MOV.U32 R15, RZ, RZ, R11.reuse ;  /* 0x000000ffff0f1224 */ /* 0x100fe200078e000b */
[----:B------:R-:W-:Y:S01]  /*ba60*/  F2FP.BF16.F32.PACK_AB R100, RZ, R100 ;  /* 0x00000064ff64723e */ /* 0x000fe200000010ff */
[----:B------:R-:W-:Y:S01]  /*ba70*/  @P2 IMAD.MOV.U32 R12, RZ, RZ, R10 ;  /* 0x000000ffff0c2224 */ /* 0x000fe200078e000a */
[----:B------:R-:W-:Y:S01]  /*ba80*/  F2FP.BF16.F32.PACK_AB R101, RZ, R101 ;  /* 0x00000065ff65723e */ /* 0x000fe200000010ff */
[----:B------:R-:W-:Y:S01]  /*ba90*/  @P2 IMAD.MOV.U32 R13, RZ, RZ, R11 ;  /* 0x000000ffff0d2224 */ /* 0x000fe200078e000b */
[----:B------:R-:W-:Y:S01]  /*baa0*/  F2FP.BF16.F32.PACK_AB R102, RZ, R102 ;  /* 0x00000066ff66723e */ /* 0x000fe200000010ff */
[----:B------:R-:W-:Y:S01]  /*bab0*/  FMUL R84, R84, R19 ;  /* 0x0000001354547220 */ /* 0x000fe20000400000 */
[----:B------:R-:W-:Y:S01]  /*bac0*/  F2FP.BF16.F32.PACK_AB R103, RZ, R103 ;  /* 0x00000067ff67723e */ /* 0x000fe200000010ff */
[----:B------:R0:W-:Y:S01]  /*bad0*/  @P0 STG.E.U16 desc[UR46][R10.64+0x22], R161 ;  /* 0x000022a10a000986 */ /* 0x0001e2000c10152e */
[----:B------:R-:W-:Y:S01]  /*bae0*/  ISETP.GT.AND P0, PT, R3, 0x88, P6 ;  /* 0x000000880300780c */ /* 0x000fe20003704270 */
[-C--:B------:R-:W-:Y:S01]  /*baf0*/  FMUL R85, R85, R19.reuse ;  /* 0x0000001355557220 */ /* 0x080fe20000400000 */
[----:B------:R-:W-:Y:S01]  /*bb00*/  ISETP.GT.AND P6, PT, R0, 0x20, PT ;  /* 0x000000200000780c */ /* 0x000fe20003fc4270 */
[----:B------:R-:W-:Y:S01]  /*bb10*/  @P3 STG.E.U16 desc[UR46][R8.64+0x20], R162 ;  /* 0x000020a208003986 */ /* 0x000fe2000c10152e */
[----:B------:R-:W-:Y:S01]  /*bb20*/  F2FP.BF16.F32.PACK_AB R72, RZ, R72 ;  /* 0x00000048ff48723e */ /* 0x000fe200000010ff */
[-C--:B------:R-:W-:Y:S01]  /*bb30*/  FMUL R86, R86, R19.reuse ;  /* 0x0000001356567220 */ /* 0x080fe20000400000 */
[----:B------:R-:W-:Y:S01]  /*bb40*/  ISETP.GT.AND P3, PT, R3, 0x8, P6 ;  /* 0x000000080300780c */ /* 0x000fe20003764270 */
[----:B------:R-:W-:Y:S01]  /*bb50*/  @P4 STG.E.U16 desc[UR46][R8.64+0x22], R163 ;  /* 0x000022a308004986 */ /* 0x000fe2000c10152e */
[----:B------:R-:W-:Y:S01]  /*bb60*/  ISETP.GT.AND P4, PT, R0, 0x28, PT ;  /* 0x000000280000780c */ /* 0x000fe20003f84270 */
[----:B------:R-:W-:Y:S01]  /*bb70*/  FMUL R87, R87, R19 ;  /* 0x0000001357577220 */ /* 0x000fe20000400000 */
[----:B------:R-:W-:Y:S01]  /*bb80*/  F2FP.BF16.F32.PACK_AB R73, RZ, R73 ;  /* 0x00000049ff49723e */ /* 0x000fe200000010ff */
[----:B------:R1:W-:Y:S01]  /*bb90*/  @P2 STG.E.U16 desc[UR46][R12.64+0x30], R164 ;  /* 0x000030a40c002986 */ /* 0x0003e2000c10152e */
[----:B0-----:R-:W-:Y:S01]  /*bba0*/  IMAD.U32 R11, RZ, RZ, UR8 ;  /* 0x00000008ff0b7e24 */ /* 0x001fe2000f8e00ff */
[----:B------:R-:W-:Y:S01]  /*bbb0*/  F2FP.BF16.F32.PACK_AB R74, RZ, R74 ;  /* 0x0000004aff4a723e */ /* 0x000fe200000010ff */
[----:B------:R-:W-:Y:S01]  /*bbc0*/  FMUL R56, R56, R19 ;  /* 0x0000001338387220 */ /* 0x000fe20000400000 */
[----:B------:R-:W-:Y:S01]  /*bbd0*/  @P1 STG.E.U16 desc[UR46][R14.64+0x32], R165 ;  /* 0x000032a50e001986 */ /* 0x000fe2000c10152e */
[----:B------:R-:W-:Y:S01]  /*bbe0*/  ISETP.GT.AND P1, PT, R3, RZ, P6 ;  /* 0x000000ff0300720c */ /* 0x000fe20003724270 */
[----:B------:R-:W-:Y:S01]  /*bbf0*/  IMAD.WIDE.U32 R10, R11, 0xf0, R6 ;  /* 0x000000f00b0a7825 */ /* 0x000fe200078e0006 */
[----:B------:R-:W-:Y:S01]  /*bc00*/  F2FP.BF16.F32.PACK_AB R75, RZ, R75 ;  /* 0x0000004bff4b723e */ /* 0x000fe200000010ff */
[----:B------:R-:W-:Y:S01]  /*bc10*/  @P5 STG.E.U16 desc[UR46][R8.64+0x30], R166 ;  /* 0x000030a608005986 */ /* 0x000fe2000c10152e */
[----:B------:R-:W-:Y:S01]  /*bc20*/  ISETP.GT.AND P5, PT, R0, 0x21, PT ;  /* 0x000000210000780c */ /* 0x000fe20003fa4270 */
[----:B------:R-:W-:Y:S01]  /*bc30*/  VIADD R11, R11, UR4 ;  /* 0x000000040b0b7c36 */ /* 0x000fe20008000000 */
[----:B------:R-:W-:Y:S01]  /*bc40*/  F2FP.BF16.F32.PACK_AB R76, RZ, R76 ;  /* 0x0000004cff4c723e */ /* 0x000fe200000010ff */
[----:B------:R0:W-:Y:S01]  /*bc50*/  @P0 STG.E.U16 desc[UR46][R8.64+0x32], R167 ;  /* 0x000032a708000986 */ /* 0x0001e2000c10152e */
[----:B------:R-:W-:Y:S01]  /*bc60*/  ISETP.GT.AND P2, PT, R3, RZ, P5 ;  /* 0x000000ff0300720c */ /* 0x000fe20002f44270 */
[-C--:B------:R-:W-:Y:S01]  /*bc70*/  FMUL R57, R57, R19.reuse ;  /* 0x0000001339397220 */ /* 0x080fe20000400000 */
[----:B------:R-:W-:Y:S01]  /*bc80*/  ISETP.GT.AND P0, PT, R3, 0x8, P5 ;  /* 0x000000080300780c */ /* 0x000fe20002f04270 */
[-C--:B------:R-:W-:Y:S01]  /*bc90*/  FMUL R59, R59, R19.reuse ;  /* 0x000000133b3b7220 */ /* 0x080fe20000400000 */
[----:B-1----:R-:W-:Y:S01]  /*bca0*/  P2R R12, PR, RZ, 0x40 ;  /* 0x00000040ff0c7803 */ /* 0x002fe20000000000 */
[----:B------:R1:W-:Y:S01]  /*bcb0*/  @P1 STG.E.U16 desc[UR46][R4.64+0x40], R136 ;  /* 0x0000408804001986 */ /* 0x0003e2000c10152e */
[----:B------:R-:W-:Y:S01]  /*bcc0*/  ISETP.GT.AND P1, PT, R3, 0x8, P4 ;  /* 0x000000080300780c */ /* 0x000fe20002724270 */
[-C--:B------:R-:W-:Y:S01]  /*bcd0*/  FMUL R58, R58, R19.reuse ;  /* 0x000000133a3a7220 */ /* 0x080fe20000400000 */
[----:B------:R-:W-:Y:S01]  /*bce0*/  P2R R13, PR, RZ, 0x10 ;  /* 0x00000010ff0d7803 */ /* 0x000fe20000000000 */
[----:B------:R-:W-:Y:S01]  /*bcf0*/  FMUL R60, R60, R19 ;  /* 0x000000133c3c7220 */ /* 0x000fe20000400000 */
[----:B------:R-:W-:Y:S01]  /*bd00*/  F2FP.BF16.F32.PACK_AB R77, RZ, R77 ;  /* 0x0000004dff4d723e */ /* 0x000fe200000010ff */
[-C--:B------:R-:W-:Y:S01]  /*bd10*/  FMUL R61, R61, R19.reuse ;  /* 0x000000133d3d7220 */ /* 0x080fe20000400000 */
[----:B------:R-:W-:Y:S01]  /*bd20*/  F2FP.BF16.F32.PACK_AB R78, RZ, R78 ;  /* 0x0000004eff4e723e */ /* 0x000fe200000010ff */
[----:B------:R1:W-:Y:S01]  /*bd30*/  @P2 STG.E.U16 desc[UR46][R4.64+0x42], R137 ;  /* 0x0000428904002986 */ /* 0x0003e2000c10152e */
[----:B------:R-:W-:Y:S01]  /*bd40*/  ISETP.GT.AND P2, PT, R3, RZ, P4 ;  /* 0x000000ff0300720c */ /* 0x000fe20002744270 */
[-C--:B------:R-:W-:Y:S01]  /*bd50*/  FMUL R62, R62, R19.reuse ;  /* 0x000000133e3e7220 */ /* 0x080fe20000400000 */
[C---:B------:R-:W-:Y:S01]  /*bd60*/  ISETP.GT.AND P4, PT, R0.reuse, 0x39, PT ;  /* 0x000000390000780c */ /* 0x040fe20003f84270 */
[----:B------:R1:W-:Y:S01]  /*bd70*/  @P3 STG.E.U16 desc[UR46][R6.64+0x40], R138 ;  /* 0x0000408a06003986 */ /* 0x0003e2000c10152e */
[----:B------:R-:W-:Y:S01]  /*bd80*/  ISETP.GT.AND P3, PT, R0, 0x29, PT ;  /* 0x000000290000780c */ /* 0x000fe20003f64270 */
[----:B------:R-:W-:Y:S01]  /*bd90*/  FMUL R63, R63, R19 ;  /* 0x000000133f3f7220 */ /* 0x000fe20000400000 */
[----:B------:R-:W-:Y:S01]  /*bda0*/  F2FP.BF16.F32.PACK_AB R79, RZ, R79 ;  /* 0x0000004fff4f723e */ /* 0x000fe200000010ff */
[----:B------:R1:W-:Y:S01]  /*bdb0*/  @P0 STG.E.U16 desc[UR46][R6.64+0x42], R139 ;  /* 0x0000428b06000986 */ /* 0x0003e2000c10152e */
[----:B------:R-:W-:Y:S01]  /*bdc0*/  ISETP.GT.AND P0, PT, R3, RZ, P3 ;  /* 0x000000ff0300720c */ /* 0x000fe20001f04270 */
[-C--:B------:R-:W-:Y:S01]  /*bdd0*/  FMUL R65, R65, R19.reuse ;  /* 0x0000001341417220 */ /* 0x080fe20000400000 */
[----:B------:R-:W-:Y:S01]  /*bde0*/  F2FP.BF16.F32.PACK_AB R80, RZ, R80 ;  /* 0x00000050ff50723e */ /* 0x000fe200000010ff */
[----:B------:R-:W-:Y:S01]  /*bdf0*/  FMUL R64, R64, R19 ;  /* 0x0000001340407220 */ /* 0x000fe20000400000 */
[----:B------:R-:W-:Y:S01]  /*be00*/  F2FP.BF16.F32.PACK_AB R81, RZ, R81 ;  /* 0x00000051ff51723e */ /* 0x000fe200000010ff */
[----:B------:R1:W-:Y:S01]  /*be10*/  @P2 STG.E.U16 desc[UR46][R4.64+0x50], R140 ;  /* 0x0000508c04002986 */ /* 0x0003e2000c10152e */
[----:B------:R-:W-:Y:S01]  /*be20*/  ISETP.GT.AND P2, PT, R0, 0x30, PT ;  /* 0x000000300000780c */ /* 0x000fe20003f44270 */
[-C--:B------:R-:W-:Y:S01]  /*be30*/  FMUL R66, R66, R19.reuse ;  /* 0x0000001342427220 */ /* 0x080fe20000400000 */
[----:B------:R-:W-:Y:S01]  /*be40*/  F2FP.BF16.F32.PACK_AB R82, RZ, R82 ;  /* 0x00000052ff52723e */ /* 0x000fe200000010ff */
[----:B------:R-:W-:Y:S01]  /*be50*/  FMUL R67, R67, R19 ;  /* 0x0000001343437220 */ /* 0x000fe20000400000 */
[----:B------:R-:W-:Y:S01]  /*be60*/  F2FP.BF16.F32.PACK_AB R83, RZ, R83 ;  /* 0x00000053ff53723e */ /* 0x000fe200000010ff */
[-C--:B------:R-:W-:Y:S01]  /*be70*/  FMUL R68, R68, R19.reuse ;  /* 0x0000001344447220 */ /* 0x080fe20000400000 */
[----:B------:R-:W-:Y:S01]  /*be80*/  F2FP.BF16.F32.PACK_AB R84, RZ, R84 ;  /* 0x00000054ff54723e */ /* 0x000fe200000010ff */
[----:B------:R1:W-:Y:S01]  /*be90*/  @P0 STG.E.U16 desc[UR46][R4.64+0x52], R141 ;  /* 0x0000528d04000986 */ /* 0x0003e2000c10152e */
[----:B------:R-:W-:Y:S01]  /*bea0*/  ISETP.GT.AND P0, PT, R3, 0x8, P3 ;  /* 0x000000080300780c */ /* 0x000fe20001f04270 */
        /* <DEDUP_REMOVED lines=30> */
[----:B------:R1:W-:Y:S01]  /*c090*/  @P1 STG.E.U16 desc[UR46][R4.64+0x62], R145 ;  /* 0x0000629104001986 */ /* 0x0003e2000c10152e */
[----:B------:R-:W-:Y:S01]  /*c0a0*/  ISETP.GT.AND P1, PT, R3, 0x8, P2 ;  /* 0x000000080300780c */ /* 0x000fe20001724270 */
        /* <DEDUP_REMOVED lines=26> */
[----:B------:R1:W-:Y:S01]  /*c250*/  @P1 STG.E.U16 desc[UR46][R6.64+0x62], R147 ;  /* 0x0000629306001986 */ /* 0x0003e2000c10152e */
[----:B0-----:R-:W-:Y:S01]  /*c260*/  IADD3 R8, P1, R10, UR10, RZ ;  /* 0x0000000a0a087c10 */ /* 0x001fe2000ff3e0ff */
[----:B------:R-:W-:Y:S01]  /*c270*/  FMUL R29, R29, R19 ;  /* 0x000000131d1d7220 */ /* 0x000fe20000400000 */
[----:B------:R-:W-:Y:S01]  /*c280*/  F2FP.BF16.F32.PACK_AB R45, RZ, R45 ;  /* 0x0000002dff2d723e */ /* 0x000fe200000010ff */
[-C--:B------:R-:W-:Y:S01]  /*c290*/  FMUL R30, R30, R19.reuse ;  /* 0x000000131e1e7220 */ /* 0x080fe20000400000 */
[----:B------:R-:W-:Y:S01]  /*c2a0*/  IADD3.X R9, R11, UR5, RZ, P1, !PT ;  /* 0x000000050b097c10 */ /* 0x000fe20008ffe4ff */
[-C--:B------:R-:W-:Y:S01]  /*c2b0*/  FMUL R31, R31, R19.reuse ;  /* 0x000000131f1f7220 */ /* 0x080fe20000400000 */
        /* <DEDUP_REMOVED lines=18> */
[----:B------:R-:W-:-:S02]  /*c3e0*/  ISETP.GT.AND P6, PT, R3, RZ, P4 ;  /* 0x000000ff0300720c */ /* 0x000fc400027c4270 */
[C---:B------:R-:W-:Y:S02]  /*c3f0*/  ISETP.GT.AND P4, PT, R3.reuse, 0x8, P4 ;  /* 0x000000080300780c */ /* 0x040fe40002784270 */
[----:B------:R-:W-:Y:S02]  /*c400*/  F2FP.BF16.F32.PACK_AB R53, RZ, R53 ;  /* 0x00000035ff35723e */ /* 0x000fe400000010ff */
[----:B------:R-:W-:Y:S02]  /*c410*/  F2FP.BF16.F32.PACK_AB R54, RZ, R54 ;  /* 0x00000036ff36723e */ /* 0x000fe400000010ff */
[----:B------:R-:W-:Y:S02]  /*c420*/  F2FP.BF16.F32.PACK_AB R55, RZ, R55 ;  /* 0x00000037ff37723e */ /* 0x000fe400000010ff */
[----:B------:R-:W-:Y:S02]  /*c430*/  F2FP.BF16.F32.PACK_AB R24, RZ, R24 ;  /* 0x00000018ff18723e */ /* 0x000fe400000010ff */
[----:B------:R-:W-:Y:S01]  /*c440*/  F2FP.BF16.F32.PACK_AB R25, RZ, R25 ;  /* 0x00000019ff19723e */ /* 0x000fe200000010ff */
[----:B------:R1:W-:Y:S01]  /*c450*/  @P6 STG.E.U16 desc[UR46][R4.64+0x72], R149 ;  /* 0x0000729504006986 */ /* 0x0003e2000c10152e */
[----:B------:R-:W-:-:S02]  /*c460*/  ISETP.GT.AND P6, PT, R3, 0x8, P1 ;  /* 0x000000080300780c */ /* 0x000fc40000fc4270 */
[----:B------:R-:W-:Y:S01]  /*c470*/  F2FP.BF16.F32.PACK_AB R26, RZ, R26 ;  /* 0x0000001aff1a723e */ /* 0x000fe200000010ff */
[----:B------:R1:W-:Y:S01]  /*c480*/  @P4 STG.E.U16 desc[UR46][R6.64+0x72], R151 ;  /* 0x0000729706004986 */ /* 0x0003e2000c10152e */
[----:B------:R-:W-:Y:S02]  /*c490*/  F2FP.BF16.F32.PACK_AB R27, RZ, R27 ;  /* 0x0000001bff1b723e */ /* 0x000fe400000010ff */
[----:B------:R-:W-:Y:S02]  /*c4a0*/  F2FP.BF16.F32.PACK_AB R28, RZ, R28 ;  /* 0x0000001cff1c723e */ /* 0x000fe400000010ff */
[----:B------:R-:W-:Y:S02]  /*c4b0*/  F2FP.BF16.F32.PACK_AB R29, RZ, R29 ;  /* 0x0000001dff1d723e */ /* 0x000fe400000010ff */
[----:B------:R-:W-:Y:S02]  /*c4c0*/  F2FP.BF16.F32.PACK_AB R30, RZ, R30 ;  /* 0x0000001eff1e723e */ /* 0x000fe400000010ff */
[----:B------:R-:W-:Y:S01]  /*c4d0*/  F2FP.BF16.F32.PACK_AB R31, RZ, R31 ;  /* 0x0000001fff1f723e */ /* 0x000fe200000010ff */
[----:B------:R1:W-:Y:S01]  /*c4e0*/  @P6 STG.E.U16 desc[UR46][R6.64+0x70], R150 ;  /* 0x0000709606006986 */ /* 0x0003e2000c10152e */
[----:B------:R-:W-:-:S02]  /*c4f0*/  ISETP.NE.AND P6, PT, R12, RZ, PT ;  /* 0x000000ff0c00720c */ /* 0x000fc40003fc5270 */
[----:B------:R-:W-:Y:S02]  /*c500*/  F2FP.BF16.F32.PACK_AB R32, RZ, R32 ;  /* 0x00000020ff20723e */ /* 0x000fe400000010ff */
[C---:B------:R-:W-:Y:S02]  /*c510*/  ISETP.GT.AND P4, PT, R3.reuse, 0x80, P6 ;  /* 0x000000800300780c */ /* 0x040fe40003784270 */
[----:B------:R-:W-:Y:S02]  /*c520*/  ISETP.GT.AND P6, PT, R3, 0x88, P6 ;  /* 0x000000880300780c */ /* 0x000fe400037c4270 */
[----:B------:R-:W-:Y:S02]  /*c530*/  F2FP.BF16.F32.PACK_AB R33, RZ, R33 ;  /* 0x00000021ff21723e */ /* 0x000fe400000010ff */
[----:B------:R-:W-:Y:S02]  /*c540*/  F2FP.BF16.F32.PACK_AB R34, RZ, R34 ;  /* 0x00000022ff22723e */ /* 0x000fe400000010ff */
[----:B------:R-:W-:-:S02]  /*c550*/  F2FP.BF16.F32.PACK_AB R35, RZ, R35 ;  /* 0x00000023ff23723e */ /* 0x000fc400000010ff */
[----:B------:R-:W-:Y:S02]  /*c560*/  F2FP.BF16.F32.PACK_AB R36, RZ, R36 ;  /* 0x00000024ff24723e */ /* 0x000fe400000010ff */
[----:B------:R-:W-:Y:S01]  /*c570*/  F2FP.BF16.F32.PACK_AB R37, RZ, R37 ;  /* 0x00000025ff25723e */ /* 0x000fe200000010ff */
[----:B------:R1:W-:Y:S01]  /*c580*/  @P4 STG.E.U16 desc[UR46][R10.64+0x40], R120 ;  /* 0x000040780a004986 */ /* 0x0003e2000c10152e */
[C---:B------:R-:W-:Y:S02]  /*c590*/  ISETP.GT.AND P4, PT, R3.reuse, 0x80, P5 ;  /* 0x000000800300780c */ /* 0x040fe40002f84270 */
[----:B------:R-:W-:Y:S02]  /*c5a0*/  ISETP.GT.AND P5, PT, R3, 0x88, P5 ;  /* 0x000000880300780c */ /* 0x000fe40002fa4270 */
[----:B------:R-:W-:Y:S02]  /*c5b0*/  F2FP.BF16.F32.PACK_AB R38, RZ, R38 ;  /* 0x00000026ff26723e */ /* 0x000fe400000010ff */
[----:B------:R-:W-:-:S07]  /*c5c0*/  F2FP.BF16.F32.PACK_AB R39, RZ, R39 ;  /* 0x00000027ff27723e */ /* 0x000fce00000010ff */
[----:B------:R1:W-:Y:S01]  /*c5d0*/  @P4 STG.E.U16 desc[UR46][R10.64+0x42], R121 ;  /* 0x000042790a004986 */ /* 0x0003e2000c10152e */
[----:B------:R-:W-:-:S03]  /*c5e0*/  ISETP.NE.AND P4, PT, R13, RZ, PT ;  /* 0x000000ff0d00720c */ /* 0x000fc60003f85270 */
[----:B------:R1:W-:Y:S01]  /*c5f0*/  @P5 STG.E.U16 desc[UR46][R8.64+0x42], R123 ;  /* 0x0000427b08005986 */ /* 0x0003e2000c10152e */
[C---:B------:R-:W-:Y:S02]  /*c600*/  ISETP.GT.AND P5, PT, R3.reuse, 0x80, P4 ;  /* 0x000000800300780c */ /* 0x040fe400027a4270 */
[----:B------:R-:W-:Y:S01]  /*c610*/  ISETP.GT.AND P4, PT, R3, 0x88, P4 ;  /* 0x000000880300780c */ /* 0x000fe20002784270 */
[----:B------:R1:W-:Y:S01]  /*c620*/  @P6 STG.E.U16 desc[UR46][R8.64+0x40], R122 ;  /* 0x0000407a08006986 */ /* 0x0003e2000c10152e */
[----:B------:R-:W-:-:S09]  /*c630*/  ISETP.GT.AND P6, PT, R0, 0x39, PT ;  /* 0x000000390000780c */ /* 0x000fd20003fc4270 */
[----:B------:R1:W-:Y:S01]  /*c640*/  @P5 STG.E.U16 desc[UR46][R10.64+0x50], R124 ;  /* 0x0000507c0a005986 */ /* 0x0003e2000c10152e */
[C---:B------:R-:W-:Y:S02]  /*c650*/  ISETP.GT.AND P5, PT, R3.reuse, 0x80, P3 ;  /* 0x000000800300780c */ /* 0x040fe40001fa4270 */
[----:B------:R-:W-:-:S11]  /*c660*/  ISETP.GT.AND P3, PT, R3, 0x88, P3 ;  /* 0x000000880300780c */ /* 0x000fd60001f64270 */
[----:B------:R1:W-:Y:S01]  /*c670*/  @P5 STG.E.U16 desc[UR46][R10.64+0x52], R125 ;  /* 0x0000527d0a005986 */ /* 0x0003e2000c10152e */
[C---:B------:R-:W-:Y:S02]  /*c680*/  ISETP.GT.AND P5, PT, R3.reuse, 0x80, P0 ;  /* 0x000000800300780c */ /* 0x040fe400007a4270 */
[C---:B------:R-:W-:Y:S01]  /*c690*/  ISETP.GT.AND P0, PT, R3.reuse, 0x88, P0 ;  /* 0x000000880300780c */ /* 0x040fe20000704270 */
[----:B------:R1:W-:Y:S01]  /*c6a0*/  @P4 STG.E.U16 desc[UR46][R8.64+0x50], R126 ;  /* 0x0000507e08004986 */ /* 0x0003e2000c10152e */
[C---:B------:R-:W-:Y:S02]  /*c6b0*/  ISETP.GT.AND P4, PT, R3.reuse, 0x80, P2 ;  /* 0x000000800300780c */ /* 0x040fe40001784270 */
[C---:B------:R-:W-:Y:S01]  /*c6c0*/  ISETP.GT.AND P2, PT, R3.reuse, 0x88, P2 ;  /* 0x000000880300780c */ /* 0x040fe20001744270 */
[----:B------:R1:W-:Y:S01]  /*c6d0*/  @P3 STG.E.U16 desc[UR46][R8.64+0x52], R127 ;  /* 0x0000527f08003986 */ /* 0x0003e2000c10152e */
[C---:B------:R-:W-:Y:S02]  /*c6e0*/  ISETP.GT.AND P3, PT, R3.reuse, 0x80, P1 ;  /* 0x000000800300780c */ /* 0x040fe40000f64270 */
[----:B------:R-:W-:-:S03]  /*c6f0*/  ISETP.GT.AND P1, PT, R3, 0x88, P1 ;  /* 0x000000880300780c */ /* 0x000fc60000f24270 */
[----:B------:R1:W-:Y:S01]  /*c700*/  @P5 STG.E.U16 desc[UR46][R10.64+0x62], R129 ;  /* 0x000062810a005986 */ /* 0x0003e2000c10152e */
[----:B------:R-:W-:-:S03]  /*c710*/  ISETP.GT.AND P5, PT, R0, 0x41, PT ;  /* 0x000000410000780c */ /* 0x000fc60003fa4270 */
[----:B------:R1:W-:Y:S01]  /*c720*/  @P4 STG.E.U16 desc[UR46][R10.64+0x60], R128 ;  /* 0x000060800a004986 */ /* 0x0003e2000c10152e */
[C---:B------:R-:W-:Y:S02]  /*c730*/  ISETP.GT.AND P4, PT, R3.reuse, 0x80, P6 ;  /* 0x000000800300780c */ /* 0x040fe40003784270 */
[C---:B------:R-:W-:Y:S01]  /*c740*/  ISETP.GT.AND P6, PT, R0.reuse, 0x40, PT ;  /* 0x000000400000780c */ /* 0x040fe20003fc4270 */
[----:B------:R1:W-:Y:S01]  /*c750*/  @P2 STG.E.U16 desc[UR46][R8.64+0x60], R130 ;  /* 0x0000608208002986 */ /* 0x0003e2000c10152e */
[----:B------:R-:W-:Y:S02]  /*c760*/  ISETP.GT.AND P2, PT, R0, 0x39, PT ;  /* 0x000000390000780c */ /* 0x000fe40003f44270 */
[----:B------:R-:W-:Y:S01]  /*c770*/  P2R R12, PR, RZ, 0x40 ;  /* 0x00000040ff0c7803 */ /* 0x000fe20000000000 */
[----:B------:R1:W-:Y:S01]  /*c780*/  @P0 STG.E.U16 desc[UR46][R8.64+0x62], R131 ;  /* 0x0000628308000986 */ /* 0x0003e2000c10152e */
[C---:B------:R-:W-:Y:S02]  /*c790*/  ISETP.GT.AND P0, PT, R3.reuse, 0x88, P2 ;  /* 0x000000880300780c */ /* 0x040fe40001704270 */
[C---:B------:R-:W-:Y:S01]  /*c7a0*/  ISETP.GT.AND P2, PT, R3.reuse, RZ, P6 ;  /* 0x000000ff0300720c */ /* 0x040fe20003744270 */
[----:B------:R1:W-:Y:S01]  /*c7b0*/  @P3 STG.E.U16 desc[UR46][R10.64+0x70], R132 ;  /* 0x000070840a003986 */ /* 0x0003e2000c10152e */
[----:B------:R-:W-:-:S03]  /*c7c0*/  ISETP.GT.AND P3, PT, R3, RZ, P5 ;  /* 0x000000ff0300720c */ /* 0x000fc60002f64270 */
[----:B------:R1:W-:Y:S01]  /*c7d0*/  @P4 STG.E.U16 desc[UR46][R10.64+0x72], R133 ;  /* 0x000072850a004986 */ /* 0x0003e2000c10152e */
[----:B------:R-:W-:-:S03]  /*c7e0*/  ISETP.GT.AND P4, PT, R3, 0x8, P6 ;  /* 0x000000080300780c */ /* 0x000fc60003784270 */
[----:B------:R1:W-:Y:S01]  /*c7f0*/  @P1 STG.E.U16 desc[UR46][R8.64+0x70], R134 ;  /* 0x0000708608001986 */ /* 0x0003e2000c10152e */
[----:B------:R-:W-:-:S03]  /*c800*/  ISETP.GT.AND P1, PT, R3, 0x8, P5 ;  /* 0x000000080300780c */ /* 0x000fc60002f24270 */
[----:B------:R1:W-:Y:S04]  /*c810*/  @P0 STG.E.U16 desc[UR46][R8.64+0x72], R135 ;  /* 0x0000728708000986 */ /* 0x0003e8000c10152e */
[----:B------:R1:W-:Y:S04]  /*c820*/  @P2 STG.E.U16 desc[UR46][R4.64+0x80], R104 ;  /* 0x0000806804002986 */ /* 0x0003e8000c10152e */
[----:B------:R1:W-:Y:S01]  /*c830*/  @P3 STG.E.U16 desc[UR46][R4.64+0x82], R105 ;  /* 0x0000826904003986 */ /* 0x0003e2000c10152e */
[----:B------:R-:W-:-:S03]  /*c840*/  ISETP.GT.AND P3, PT, R0, 0x49, PT ;  /* 0x000000490000780c */ /* 0x000fc60003f64270 */
[----:B------:R1:W-:Y:S01]  /*c850*/  @P4 STG.E.U16 desc[UR46][R6.64+0x80], R106 ;  /* 0x0000806a06004986 */ /* 0x0003e2000c10152e */
[C---:B------:R-:W-:Y:S02]  /*c860*/  ISETP.GT.AND P4, PT, R0.reuse, 0x48, PT ;  /* 0x000000480000780c */ /* 0x040fe40003f84270 */
[C---:B------:R-:W-:Y:S01]  /*c870*/  ISETP.GT.AND P2, PT, R3.reuse, RZ, P3 ;  /* 0x000000ff0300720c */ /* 0x040fe20001f44270 */
[----:B------:R1:W-:Y:S01]  /*c880*/  @P1 STG.E.U16 desc[UR46][R6.64+0x82], R107 ;  /* 0x0000826b06001986 */ /* 0x0003e2000c10152e */
[C---:B------:R-:W-:Y:S02]  /*c890*/  ISETP.GT.AND P0, PT, R3.reuse, RZ, P4 ;  /* 0x000000ff0300720c */ /* 0x040fe40002704270 */
[----:B------:R-:W-:Y:S02]  /*c8a0*/  ISETP.GT.AND P1, PT, R3, 0x8, P4 ;  /* 0x000000080300780c */ /* 0x000fe40002724270 */
[----:B------:R-:W-:Y:S02]  /*c8b0*/  P2R R13, PR, RZ, 0x10 ;  /* 0x00000010ff0d7803 */ /* 0x000fe40000000000 */
[----:B------:R-:W-:-:S05]  /*c8c0*/  ISETP.GT.AND P4, PT, R0, 0x59, PT ;  /* 0x000000590000780c */ /* 0x000fca0003f84270 */
[----:B------:R1:W-:Y:S01]  /*c8d0*/  @P2 STG.E.U16 desc[UR46][R4.64+0x92], R109 ;  /* 0x0000926d04002986 */ /* 0x0003e2000c10152e */
[----:B------:R-:W-:-:S03]  /*c8e0*/  ISETP.GT.AND P2, PT, R0, 0x50, PT ;  /* 0x000000500000780c */ /* 0x000fc60003f44270 */
[----:B------:R1:W-:Y:S01]  /*c8f0*/  @P0 STG.E.U16 desc[UR46][R4.64+0x90], R108 ;  /* 0x0000906c04000986 */ /* 0x0003e2000c10152e */
[----:B------:R-:W-:-:S03]  /*c900*/  ISETP.GT.AND P0, PT, R3, 0x8, P3 ;  /* 0x000000080300780c */ /* 0x000fc60001f04270 */
[----:B------:R1:W-:Y:S01]  /*c910*/  @P1 STG.E.U16 desc[UR46][R6.64+0x90], R110 ;  /* 0x0000906e06001986 */ /* 0x0003e2000c10152e */
[----:B------:R-:W-:-:S09]  /*c920*/  ISETP.GT.AND P1, PT, R3, RZ, P2 ;  /* 0x000000ff0300720c */ /* 0x000fd20001724270 */
[----:B------:R1:W-:Y:S01]  /*c930*/  @P0 STG.E.U16 desc[UR46][R6.64+0x92], R111 ;  /* 0x0000926f06000986 */ /* 0x0003e2000c10152e */
[----:B------:R-:W-:-:S03]  /*c940*/  ISETP.GT.AND P0, PT, R0, 0x51, PT ;  /* 0x000000510000780c */ /* 0x000fc60003f04270 */
[----:B------:R1:W-:Y:S01]  /*c950*/  @P1 STG.E.U16 desc[UR46][R4.64+0xa0], R112 ;  /* 0x0000a07004001986 */ /* 0x0003e2000c10152e */
[----:B------:R-:W-:-:S13]  /*c960*/  ISETP.GT.AND P1, PT, R3, RZ, P0 ;  /* 0x000000ff0300720c */ /* 0x000fda0000724270 */
[----:B------:R1:W-:Y:S01]  /*c970*/  @P1 STG.E.U16 desc[UR46][R4.64+0xa2], R113 ;  /* 0x0000a27104001986 */ /* 0x0003e2000c10152e */
[----:B------:R-:W-:-:S13]  /*c980*/  ISETP.GT.AND P1, PT, R3, 0x8, P2 ;  /* 0x000000080300780c */ /* 0x000fda0001724270 */
[----:B------:R1:W-:Y:S01]  /*c990*/  @P1 STG.E.U16 desc[UR46][R6.64+0xa0], R114 ;  /* 0x0000a07206001986 */ /* 0x0003e2000c10152e */
[----:B------:R-:W-:-:S13]  /*c9a0*/  ISETP.GT.AND P1, PT, R3, 0x8, P0 ;  /* 0x000000080300780c */ /* 0x000fda0000724270 */
[----:B------:R1:W-:Y:S01]  /*c9b0*/  @P1 STG.E.U16 desc[UR46][R6.64+0xa2], R115 ;  /* 0x0000a27306001986 */ /* 0x0003e2000c10152e */
[----:B------:R-:W-:-:S04]  /*c9c0*/  ISETP.GT.AND P1, PT, R0, 0x58, PT ;  /* 0x000000580000780c */ /* 0x000fc80003f24270 */
[----:B------:R-:W-:-:S13]  /*c9d0*/  ISETP.GT.AND P6, PT, R3, RZ, P1 ;  /* 0x000000ff0300720c */ /* 0x000fda0000fc4270 */
[----:B------:R1:W-:Y:S01]  /*c9e0*/  @P6 STG.E.U16 desc[UR46][R4.64+0xb0], R116 ;  /* 0x0000b07404006986 */ /* 0x0003e2000c10152e */
[C---:B------:R-:W-:Y:S02]  /*c9f0*/  ISETP.GT.AND P6, PT, R3.reuse, RZ, P4 ;  /* 0x000000ff0300720c */ /* 0x040fe400027c4270 */
[----:B------:R-:W-:-:S11]  /*ca00*/  ISETP.GT.AND P4, PT, R3, 0x8, P4 ;  /* 0x000000080300780c */ /* 0x000fd60002784270 */
[----:B------:R1:W-:Y:S01]  /*ca10*/  @P6 STG.E.U16 desc[UR46][R4.64+0xb2], R117 ;  /* 0x0000b27504006986 */ /* 0x0003e2000c10152e */
[----:B------:R-:W-:-:S03]  /*ca20*/  ISETP.GT.AND P6, PT, R3, 0x8, P1 ;  /* 0x000000080300780c */ /* 0x000fc60000fc4270 */
[----:B------:R1:W-:Y:S10]  /*ca30*/  @P4 STG.E.U16 desc[UR46][R6.64+0xb2], R119 ;  /* 0x0000b27706004986 */ /* 0x0003f4000c10152e */
[----:B------:R1:W-:Y:S01]  /*ca40*/  @P6 STG.E.U16 desc[UR46][R6.64+0xb0], R118 ;  /* 0x0000b07606006986 */ /* 0x0003e2000c10152e */
[----:B------:R-:W-:-:S04]  /*ca50*/  ISETP.NE.AND P6, PT, R12, RZ, PT ;  /* 0x000000ff0c00720c */ /* 0x000fc80003fc5270 */
[C---:B------:R-:W-:Y:S02]  /*ca60*/  ISETP.GT.AND P4, PT, R3.reuse, 0x80, P6 ;  /* 0x000000800300780c */ /* 0x040fe40003784270 */
[----:B------:R-:W-:-:S11]  /*ca70*/  ISETP.GT.AND P6, PT, R3, 0x88, P6 ;  /* 0x000000880300780c */ /* 0x000fd600037c4270 */
[----:B------:R1:W-:Y:S01]  /*ca80*/  @P4 STG.E.U16 desc[UR46][R10.64+0x80], R88 ;  /* 0x000080580a004986 */ /* 0x0003e2000c10152e */
[C---:B------:R-:W-:Y:S02]  /*ca90*/  ISETP.GT.AND P4, PT, R3.reuse, 0x80, P5 ;  /* 0x000000800300780c */ /* 0x040fe40002f84270 */
[----:B------:R-:W-:-:S11]  /*caa0*/  ISETP.GT.AND P5, PT, R3, 0x88, P5 ;  /* 0x000000880300780c */ /* 0x000fd60002fa4270 */
        /* <DEDUP_REMOVED lines=100> */
[----:B------:R-:W-:-:S03]  /*d0f0*/  ISETP.GT.AND P4, PT, R3, 0x80, P5 ;  /* 0x000000800300780c */ /* 0x000fc60002f84270 */
[----:B------:R1:W-:Y:S01]  /*d100*/  @P2 STG.E.U16 desc[UR46][R8.64+0xe0], R66 ;  /* 0x0000e04208002986 */ /* 0x0003e2000c10152e */
[----:B------:R-:W-:-:S03]  /*d110*/  ISETP.GT.AND P2, PT, R3, RZ, P6 ;  /* 0x000000ff0300720c */ /* 0x000fc60003744270 */
[----:B------:R1:W-:Y:S01]  /*d120*/  @P0 STG.E.U16 desc[UR46][R8.64+0xe2], R67 ;  /* 0x0000e24308000986 */ /* 0x0003e2000c10152e */
[----:B------:R-:W-:-:S03]  /*d130*/  ISETP.GT.AND P0, PT, R0, 0x81, PT ;  /* 0x000000810000780c */ /* 0x000fc60003f04270 */
[----:B------:R1:W-:Y:S01]  /*d140*/  @P3 STG.E.U16 desc[UR46][R10.64+0xf0], R68 ;  /* 0x0000f0440a003986 */ /* 0x0003e2000c10152e */
[----:B------:R-:W-:-:S03]  /*d150*/  ISETP.GT.AND P3, PT, R3, 0x8, P0 ;  /* 0x000000080300780c */ /* 0x000fc60000764270 */
[----:B------:R1:W-:Y:S01]  /*d160*/  @P4 STG.E.U16 desc[UR46][R10.64+0xf2], R69 ;  /* 0x0000f2450a004986 */ /* 0x0003e2000c10152e */
[----:B------:R-:W-:-:S03]  /*d170*/  ISETP.GT.AND P4, PT, R3, RZ, P0 ;  /* 0x000000ff0300720c */ /* 0x000fc60000784270 */
[----:B------:R1:W-:Y:S01]  /*d180*/  @P1 STG.E.U16 desc[UR46][R8.64+0xf0], R70 ;  /* 0x0000f04608001986 */ /* 0x0003e2000c10152e */
[C---:B------:R-:W-:Y:S02]  /*d190*/  ISETP.GT.AND P1, PT, R3.reuse, 0x88, P5 ;  /* 0x000000880300780c */ /* 0x040fe40002f24270 */
[----:B------:R-:W-:-:S11]  /*d1a0*/  ISETP.GT.AND P5, PT, R3, 0x8, P6 ;  /* 0x000000080300780c */ /* 0x000fd600037a4270 */
[----:B------:R1:W-:Y:S01]  /*d1b0*/  @P1 STG.E.U16 desc[UR46][R8.64+0xf2], R71 ;  /* 0x0000f24708001986 */ /* 0x0003e2000c10152e */
[----:B------:R-:W-:-:S03]  /*d1c0*/  ISETP.GT.AND P1, PT, R0, 0x88, PT ;  /* 0x000000880000780c */ /* 0x000fc60003f24270 */
[----:B------:R1:W-:Y:S01]  /*d1d0*/  @P2 STG.E.U16 desc[UR46][R4.64+0x100], R40 ;  /* 0x0001002804002986 */ /* 0x0003e2000c10152e */
[----:B------:R-:W-:Y:S02]  /*d1e0*/  ISETP.GT.AND P2, PT, R0, 0x89, PT ;  /* 0x000000890000780c */ /* 0x000fe40003f44270 */
[----:B------:R-:W-:Y:S01]  /*d1f0*/  P2R R13, PR, RZ, 0x2 ;  /* 0x00000002ff0d7803 */ /* 0x000fe20000000000 */
[----:B------:R1:W-:Y:S01]  /*d200*/  @P4 STG.E.U16 desc[UR46][R4.64+0x102], R41 ;  /* 0x0001022904004986 */ /* 0x0003e2000c10152e */
[C---:B------:R-:W-:Y:S02]  /*d210*/  ISETP.GT.AND P4, PT, R3.reuse, RZ, P1 ;  /* 0x000000ff0300720c */ /* 0x040fe40000f84270 */
[----:B------:R-:W-:Y:S01]  /*d220*/  P2R R12, PR, RZ, 0x4 ;  /* 0x00000004ff0c7803 */ /* 0x000fe20000000000 */
[----:B------:R1:W-:Y:S01]  /*d230*/  @P3 STG.E.U16 desc[UR46][R6.64+0x102], R43 ;  /* 0x0001022b06003986 */ /* 0x0003e2000c10152e */
[----:B------:R-:W-:-:S03]  /*d240*/  ISETP.GT.AND P3, PT, R3, RZ, P2 ;  /* 0x000000ff0300720c */ /* 0x000fc60001764270 */
[----:B------:R1:W-:Y:S01]  /*d250*/  @P5 STG.E.U16 desc[UR46][R6.64+0x100], R42 ;  /* 0x0001002a06005986 */ /* 0x0003e2000c10152e */
[----:B------:R-:W-:-:S05]  /*d260*/  ISETP.GT.AND P5, PT, R3, 0x8, P1 ;  /* 0x000000080300780c */ /* 0x000fca0000fa4270 */
[----:B------:R1:W-:Y:S01]  /*d270*/  @P4 STG.E.U16 desc[UR46][R4.64+0x110], R44 ;  /* 0x0001102c04004986 */ /* 0x0003e2000c10152e */
[----:B------:R-:W-:-:S03]  /*d280*/  ISETP.GT.AND P4, PT, R3, 0x8, P2 ;  /* 0x000000080300780c */ /* 0x000fc60001784270 */
[----:B------:R1:W-:Y:S01]  /*d290*/  @P3 STG.E.U16 desc[UR46][R4.64+0x112], R45 ;  /* 0x0001122d04003986 */ /* 0x0003e2000c10152e */
[----:B------:R-:W-:-:S03]  /*d2a0*/  ISETP.GT.AND P3, PT, R0, 0x90, PT ;  /* 0x000000900000780c */ /* 0x000fc60003f64270 */
[----:B------:R1:W-:Y:S01]  /*d2b0*/  @P5 STG.E.U16 desc[UR46][R6.64+0x110], R46 ;  /* 0x0001102e06005986 */ /* 0x0003e2000c10152e */
[----:B------:R-:W-:-:S05]  /*d2c0*/  ISETP.GT.AND P5, PT, R3, RZ, P3 ;  /* 0x000000ff0300720c */ /* 0x000fca0001fa4270 */
[----:B------:R1:W-:Y:S01]  /*d2d0*/  @P4 STG.E.U16 desc[UR46][R6.64+0x112], R47 ;  /* 0x0001122f06004986 */ /* 0x0003e2000c10152e */
[----:B------:R-:W-:-:S07]  /*d2e0*/  ISETP.GT.AND P4, PT, R0, 0x91, PT ;  /* 0x000000910000780c */ /* 0x000fce0003f84270 */
        /* <DEDUP_REMOVED lines=10> */
[----:B------:R-:W-:-:S04]  /*d390*/  ISETP.GT.AND P6, PT, R0, 0x99, PT ;  /* 0x000000990000780c */ /* 0x000fc80003fc4270 */
[----:B------:R-:W-:-:S13]  /*d3a0*/  ISETP.GT.AND P1, PT, R3, RZ, P6 ;  /* 0x000000ff0300720c */ /* 0x000fda0003724270 */
[----:B------:R1:W-:Y:S01]  /*d3b0*/  @P1 STG.E.U16 desc[UR46][R4.64+0x132], R53 ;  /* 0x0001323504001986 */ /* 0x0003e2000c10152e */
[----:B------:R-:W-:-:S13]  /*d3c0*/  ISETP.GT.AND P1, PT, R3, 0x8, P5 ;  /* 0x000000080300780c */ /* 0x000fda0002f24270 */
[----:B------:R1:W-:Y:S01]  /*d3d0*/  @P1 STG.E.U16 desc[UR46][R6.64+0x130], R54 ;  /* 0x0001303606001986 */ /* 0x0003e2000c10152e */
[----:B------:R-:W-:-:S13]  /*d3e0*/  ISETP.GT.AND P1, PT, R3, 0x8, P6 ;  /* 0x000000080300780c */ /* 0x000fda0003724270 */
[----:B------:R1:W-:Y:S01]  /*d3f0*/  @P1 STG.E.U16 desc[UR46][R6.64+0x132], R55 ;  /* 0x0001323706001986 */ /* 0x0003e2000c10152e */
[----:B------:R-:W-:-:S04]  /*d400*/  ISETP.GT.AND P1, PT, R0, 0x80, PT ;  /* 0x000000800000780c */ /* 0x000fc80003f24270 */
        /* <DEDUP_REMOVED lines=8> */
[----:B------:R-:W-:-:S03]  /*d490*/  ISETP.NE.AND P1, PT, R13, RZ, PT ;  /* 0x000000ff0d00720c */ /* 0x000fc60003f25270 */
[----:B------:R1:W-:Y:S01]  /*d4a0*/  @P0 STG.E.U16 desc[UR46][R8.64+0x102], R27 ;  /* 0x0001021b08000986 */ /* 0x0003e2000c10152e */
[C---:B------:R-:W-:Y:S02]  /*d4b0*/  ISETP.GT.AND P0, PT, R3.reuse, 0x80, P1 ;  /* 0x000000800300780c */ /* 0x040fe40000f04270 */
[----:B------:R-:W-:-:S11]  /*d4c0*/  ISETP.GT.AND P1, PT, R3, 0x88, P1 ;  /* 0x000000880300780c */ /* 0x000fd60000f24270 */
        /* <DEDUP_REMOVED lines=13> */
[C---:B------:R-:W-:Y:S02]  /*d5a0*/  ISETP.GT.AND P0, PT, R3.reuse, 0x80, P6 ;  /* 0x000000800300780c */ /* 0x040fe40003704270 */
[----:B------:R-:W-:Y:S01]  /*d5b0*/  ISETP.GT.AND P6, PT, R3, 0x88, P6 ;  /* 0x000000880300780c */ /* 0x000fe200037c4270 */
[----:B------:R1:W-:Y:S04]  /*d5c0*/  @P1 STG.E.U16 desc[UR46][R10.64+0x122], R33 ;  /* 0x000122210a001986 */ /* 0x0003e8000c10152e */
[----:B------:R1:W-:Y:S04]  /*d5d0*/  @P3 STG.E.U16 desc[UR46][R8.64+0x120], R34 ;  /* 0x0001202208003986 */ /* 0x0003e8000c10152e */
[----:B------:R1:W-:Y:S04]  /*d5e0*/  @P4 STG.E.U16 desc[UR46][R8.64+0x122], R35 ;  /* 0x0001222308004986 */ /* 0x0003e8000c10152e */
[----:B------:R1:W-:Y:S04]  /*d5f0*/  @P2 STG.E.U16 desc[UR46][R10.64+0x130], R36 ;  /* 0x000130240a002986 */ /* 0x0003e8000c10152e */
[----:B------:R1:W-:Y:S04]  /*d600*/  @P0 STG.E.U16 desc[UR46][R10.64+0x132], R37 ;  /* 0x000132250a000986 */ /* 0x0003e8000c10152e */
[----:B------:R1:W-:Y:S04]  /*d610*/  @P5 STG.E.U16 desc[UR46][R8.64+0x130], R38 ;  /* 0x0001302608005986 */ /* 0x0003e8000c10152e */
[----:B------:R1:W-:Y:S02]  /*d620*/  @P6 STG.E.U16 desc[UR46][R8.64+0x132], R39 ;  /* 0x0001322708006986 */ /* 0x0003e4000c10152e */
.L_x_344:
[----:B------:R-:W-:Y:S05]  /*d630*/  BSYNC B0 ;  /* 0x0000000000007941 */ /* 0x000fea0003800000 */
.L_x_28:
[----:B------:R-:W-:Y:S01]  /*d640*/  ULDC UR4, c[0x0][0xc] ;  /* 0x0000030000047ab9 */ /* 0x000fe20000000800 */
[----:B------:R-:W-:Y:S01]  /*d650*/  ULDC UR5, c[0x0][0x10] ;  /* 0x0000040000057ab9 */ /* 0x000fe20000000800 */
[----:B------:R-:W2:Y:S01]  /*d660*/  LDC R3, c[0x0][0x14] ;  /* 0x00000500ff037b82 */ /* 0x000ea20000000800 */
[----:B------:R-:W-:Y:S01]  /*d670*/  UIMAD.WIDE.U32 UR4, UR4, UR5, URZ ;  /* 0x00000005040472a5 */ /* 0x000fe2000f8e003f */
[----:B0-----:R-:W-:Y:S01]  /*d680*/  PRMT R0, RZ, 0x7610, R0 ;  /* 0x00007610ff007816 */ /* 0x001fe20000000000 */
[----:B------:R-:W-:Y:S01]  /*d690*/  UMOV UR40, 0xffffffff ;  /* 0xffffffff00287882 */ /* 0x000fe20000000000 */
[----:B------:R-:W-:-:S03]  /*d6a0*/  UMOV UR41, 0xffffffff ;  /* 0xffffffff00297882 */ /* 0x000fc60000000000 */
[----:B--2---:R-:W-:-:S04]  /*d6b0*/  IMAD.WIDE.U32 R16, R3, UR4, R16 ;  /* 0x0000000403107c25 */ /* 0x004fc8000f8e0010 */
[----:B------:R-:W-:Y:S01]  /*d6c0*/  IMAD R3, R3, UR5, RZ ;  /* 0x0000000503037c24 */ /* 0x000fe2000f8e02ff */
[----:B------:R-:W-:Y:S02]  /*d6d0*/  ULDC.64 UR4, c[0x0][0x650] ;  /* 0x0001940000047ab9 */ /* 0x000fe40000000a00 */
[----:B------:R-:W-:Y:S01]  /*d6e0*/  ISETP.GE.U32.AND P0, PT, R16, UR4, PT ;  /* 0x0000000410007c0c */ /* 0x000fe2000bf06070 */
[----:B------:R-:W-:-:S05]  /*d6f0*/  IMAD.IADD R17, R17, 0x1, R3 ;  /* 0x0000000111117824 */ /* 0x000fca00078e0203 */
[----:B------:R-:W-:-:S13]  /*d700*/  ISETP.GE.U32.AND.EX P0, PT, R17, UR5, PT, P0 ;  /* 0x0000000511007c0c */ /* 0x000fda000bf06100 */
[----:B------:R-:W-:Y:S05]  /*d710*/  @P0 BRA `(.L_x_345) ;  /* 0x0000000400880947 */ /* 0x000fea0003800000 */
[----:B------:R-:W0:Y:S01]  /*d720*/  S2UR UR6, SR_CTAID.X ;  /* 0x00000000000679c3 */ /* 0x000e220000002500 */
[----:B------:R-:W-:Y:S01]  /*d730*/  ULDC.64 UR12, c[0x0][0x628] ;  /* 0x00018a00000c7ab9 */ /* 0x000fe20000000a00 */
[----:B------:R-:W-:Y:S01]  /*d740*/  ULDC UR4, c[0x0][0x150] ;  /* 0x0000540000047ab9 */ /* 0x000fe20000000800 */
[----:B------:R-:W-:Y:S01]  /*d750*/  ISETP.NE.U32.AND P0, PT, RZ, UR12, PT ;  /* 0x0000000cff007c0c */ /* 0x000fe2000bf05070 */
[----:B------:R-:W-:Y:S01]  /*d760*/  ULDC UR15, c[0x0][0x630] ;  /* 0x00018c00000f7ab9 */ /* 0x000fe20000000800 */
[C---:B------:R-:W-:Y:S01]  /*d770*/  R2UR UR16, R16.reuse ;  /* 0x00000000101072ca */ /* 0x040fe200000e0000 */
[----:B------:R-:W-:Y:S01]  /*d780*/  ULDC UR18, c[0x0][0x154] ;  /* 0x0000550000127ab9 */ /* 0x000fe20000000800 */
[----:B------:R-:W-:Y:S01]  /*d790*/  ISETP.NE.AND.EX P0, PT, RZ, UR13, PT, P0 ;  /* 0x0000000dff007c0c */ /* 0x000fe2000bf05300 */
[----:B------:R-:W2:Y:S01]  /*d7a0*/  S2UR UR19, SR_CTAID.Y ;  /* 0x00000000001379c3 */ /* 0x000ea20000002600 */
[----:B------:R-:W-:Y:S02]  /*d7b0*/  R2UR UR17, R17 ;  /* 0x00000000111172ca */ /* 0x000fe400000e0000 */
[----:B------:R-:W-:-:S02]  /*d7c0*/  R2UR UR10, R16 ;  /* 0x00000000100a72ca */ /* 0x000fc400000e0000 */
[----:B------:R-:W-:Y:S02]  /*d7d0*/  R2UR UR11, R17 ;  /* 0x00000000110b72ca */ /* 0x000fe400000e0000 */
[----:B0-----:R-:W-:-:S05]  /*d7e0*/  I2FP.F32.U32 R0, UR6 ;  /* 0x0000000600007c45 */ /* 0x001fca0008201000 */
[----:B------:R-:W-:-:S04]  /*d7f0*/  FMUL R0, R0, UR4 ;  /* 0x0000000400007c20 */ /* 0x000fc80008400000 */
[----:B------:R0:W0:Y:S01]  /*d800*/  F2I.U32.TRUNC.NTZ R3, R0 ;  /* 0x0000000000037305 */ /* 0x000022000020f000 */
[----:B--2---:R-:W-:Y:S05]  /*d810*/  @!P0 BRA `(.L_x_346) ;  /* 0x0000000000308947 */ /* 0x004fea0003800000 */
        /* <DEDUP_REMOVED lines=12> */
.L_x_346:
[----:B------:R-:W-:Y:S01]  /*d8e0*/  USHF.R.U64 UR41, UR10, UR15, UR11 ;  /* 0x0000000f0a297299 */ /* 0x000fe2000800120b */
[----:B0-----:R-:W-:Y:S01]  /*d8f0*/  I2FP.F32.U32 R0, UR19 ;  /* 0x0000001300007c45 */ /* 0x001fe20008201000 */
[----:B------:R-:W-:Y:S01]  /*d900*/  USHF.R.U32.HI UR4, URZ, UR15, UR11 ;  /* 0x0000000f3f047299 */ /* 0x000fe2000801160b */
[----:B------:R-:W-:Y:S01]  /*d910*/  R2UR UR14, R3 ;  /* 0x00000000030e72ca */ /* 0x000fe200000e0000 */
        /* <DEDUP_REMOVED lines=11> */
[----:B------:R-:W-:Y:S02]  /*d9d0*/  ULDC UR21, c[0x0][0x658] ;  /* 0x0001960000157ab9 */ /* 0x000fe40000000800 */
[----:B------:R-:W-:Y:S01]  /*d9e0*/  UIADD3 UR9, UR11, UR9, URZ ;  /* 0x000000090b097290 */ /* 0x000fe2000fffe03f */
[----:B------:R-:W-:Y:S01]  /*d9f0*/  UMOV UR16, 0xffffffff ;  /* 0xffffffff00107882 */ /* 0x000fe20000000000 */
[----:B------:R-:W-:Y:S01]  /*da00*/  ULDC.64 UR4, c[0x0][0x640] ;  /* 0x0001900000047ab9 */ /* 0x000fe20000000a00 */
[----:B------:R-:W-:Y:S01]  /*da10*/  USHF.L.U32 UR16, UR16, UR21, URZ ;  /* 0x0000001510107299 */ /* 0x000fe2000800063f */
[----:B------:R-:W-:Y:S01]  /*da20*/  ISETP.NE.U32.AND P0, PT, RZ, UR4, PT ;  /* 0x00000004ff007c0c */ /* 0x000fe2000bf05070 */
[----:B------:R-:W-:-:S02]  /*da30*/  USHF.R.U64 UR17, UR10, UR12, UR9 ;  /* 0x0000000c0a117299 */ /* 0x000fc40008001209 */
[----:B------:R-:W-:Y:S01]  /*da40*/  USHF.R.U32.HI UR9, URZ, UR12, UR9 ;  /* 0x0000000c3f097299 */ /* 0x000fe20008011609 */
[----:B0-----:R-:W-:Y:S01]  /*da50*/  R2UR UR15, R0 ;  /* 0x00000000000f72ca */ /* 0x001fe200000e0000 */
[----:B------:R-:W-:Y:S01]  /*da60*/  ULDC UR18, c[0x0][0x608] ;  /* 0x0001820000127ab9 */ /* 0x000fe20000000800 */
[----:B------:R-:W-:Y:S01]  /*da70*/  ULOP3.LUT UR45, URZ, UR16, URZ, 0x33, !UPT ;  /* 0x000000103f2d7292 */ /* 0x000fe2000f8e333f */
[----:B------:R-:W-:Y:S01]  /*da80*/  ISETP.NE.AND.EX P0, PT, RZ, UR5, PT, P0 ;  /* 0x00000005ff007c0c */ /* 0x000fe2000bf05300 */
[----:B------:R-:W-:Y:S02]  /*da90*/  USHF.R.U64 UR16, UR17, UR18, UR9 ;  /* 0x0000001211107299 */ /* 0x000fe40008001209 */
[----:B------:R-:W-:Y:S02]  /*daa0*/  USHF.R.U32.HI UR9, URZ, UR18, UR9 ;  /* 0x000000123f097299 */ /* 0x000fe40008011609 */
[----:B------:R-:W-:Y:S02]  /*dab0*/  UIADD3 UR14, -UR14, URZ, URZ ;  /* 0x0000003f0e0e7290 */ /* 0x000fe4000fffe13f */
[----:B------:R-:W-:Y:S01]  /*dac0*/  USHF.R.U64 UR18, UR16, UR21, UR9 ;  /* 0x0000001510127299 */ /* 0x000fe20008001209 */
[----:B------:R-:W-:Y:S01]  /*dad0*/  UMOV UR20, 0x1 ;  /* 0x0000000100147882 */ /* 0x000fe20000000000 */
[----:B------:R-:W-:Y:S01]  /*dae0*/  ULDC UR13, c[0x0][0x144] ;  /* 0x00005100000d7ab9 */ /* 0x000fe20000000800 */
[----:B------:R-:W-:Y:S01]  /*daf0*/  ULDC UR7, c[0x0][0x600] ;  /* 0x0001800000077ab9 */ /* 0x000fe20000000800 */
[----:B------:R-:W-:-:S02]  /*db00*/  USHF.L.U32 UR24, UR20, UR21, URZ ;  /* 0x0000001514187299 */ /* 0x000fc4000800063f */
[----:B------:R-:W-:Y:S02]  /*db10*/  USHF.R.U32.HI UR9, URZ, UR21, UR9 ;  /* 0x000000153f097299 */ /* 0x000fe40008011609 */
[----:B------:R-:W-:Y:S02]  /*db20*/  UIMAD UR21, UR13, UR14, UR6 ;  /* 0x0000000e0d1572a4 */ /* 0x000fe4000f8e0206 */
[----:B------:R-:W-:Y:S02]  /*db30*/  UIADD3 UR8, UR7, -0x1, URZ ;  /* 0xffffffff07087890 */ /* 0x000fe4000fffe03f */
[----:B------:R-:W-:Y:S01]  /*db40*/  UIADD3 UR20, -UR15, URZ, URZ ;  /* 0x0000003f0f147290 */ /* 0x000fe2000fffe13f */
        /* <DEDUP_REMOVED lines=17> */
.L_x_347:
[----:B------:R-:W-:Y:S01]  /*dc60*/  UISETP.NE.AND UP0, UPT, UR39, URZ, UPT ;  /* 0x0000003f2700728c */ /* 0x000fe2000bf05270 */
[----:B------:R-:W-:Y:S01]  /*dc70*/  IMAD.MOV.U32 R0, RZ, RZ, 0x1 ;  /* 0x00000001ff007424 */ /* 0x000fe200078e00ff */
[----:B------:R-:W-:Y:S02]  /*dc80*/  USHF.R.U64 UR4, UR6, UR22, UR9 ;  /* 0x0000001606047299 */ /* 0x000fe40008001209 */
[----:B------:R-:W-:Y:S02]  /*dc90*/  ULOP3.LUT UR45, UR16, UR45, URZ, 0xc0, !UPT ;  /* 0x0000002d102d7292 */ /* 0x000fe4000f8ec03f */
[----:B------:R-:W-:Y:S02]  /*dca0*/  UIADD3 UR5, -UR4, URZ, URZ ;  /* 0x0000003f04057290 */ /* 0x000fe4000fffe13f */
[----:B------:R-:W-:Y:S02]  /*dcb0*/  UIMAD UR45, UR24, UR4, UR45 ;  /* 0x00000004182d72a4 */ /* 0x000fe4000f8e022d */
[----:B------:R-:W-:-:S02]  /*dcc0*/  ULOP3.LUT UR8, UR17, UR8, URZ, 0xc0, !UPT ;  /* 0x0000000811087292 */ /* 0x000fc4000f8ec03f */
[----:B------:R-:W-:Y:S02]  /*dcd0*/  @UP0 UIMAD UR21, UR25, UR20, UR19 ;  /* 0x00000014191502a4 */ /* 0x000fe4000f8e0213 */
[----:B------:R-:W-:-:S03]  /*dce0*/  UIMAD UR4, UR5, UR23, UR18 ;  /* 0x00000017050472a4 */ /* 0x000fc6000f8e0212 */
[----:B------:R-:W-:Y:S01]  /*dcf0*/  ULDC UR5, c[0x0][0x610] ;  /* 0x0001840000057ab9 */ /* 0x000fe20000000800 */
[----:B------:R-:W-:Y:S02]  /*dd00*/  UIMAD UR4, UR4, UR7, UR8 ;  /* 0x00000007040472a4 */ /* 0x000fe4000f8e0208 */
[----:B------:R-:W-:-:S04]  /*dd10*/  UIMAD UR45, UR45, UR5, UR21 ;  /* 0x000000052d2d72a4 */ /* 0x000fc8000f8e0215 */
[----:B------:R-:W-:Y:S02]  /*dd20*/  USEL UR40, UR4, UR45, !UP0 ;  /* 0x0000002d04287287 */ /* 0x000fe4000c000000 */
[----:B------:R-:W-:-:S12]  /*dd30*/  USEL UR45, UR45, UR4, !UP0 ;  /* 0x000000042d2d7287 */ /* 0x000fd8000c000000 */
.L_x_345:
[----:B------:R-:W-:-:S13]  /*dd40*/  LOP3.LUT P0, RZ, R0, 0xff, RZ, 0xc0, !PT ;  /* 0x000000ff00ff7812 */ /* 0x000fda000780c0ff */
[----:B------:R-:W-:Y:S05]  /*dd50*/  @P0 BRA `(.L_x_348) ;  /* 0xffffff3000e00947 */ /* 0x000fea000383ffff */
[----:B------:R-:W-:Y:S05]  /*dd60*/  EXIT ;  /* 0x000000000000794d */ /* 0x000fea0003800000 */
.L_x_3:
[----:B------:R-:W-:Y:S01]  /*dd70*/  ULDC.64 UR8, c[0x0][0x650] ;  /* 0x0001940000087ab9 */ /* 0x000fe20000000a00 */
[----:B------:R-:W-:Y:S01]  /*dd80*/  PRMT R0, RZ, 0x7610, R0 ;  /* 0x00007610ff007816 */ /* 0x000fe20000000000 */
[----:B------:R-:W-:Y:S01]  /*dd90*/  IMAD.MOV.U32 R3, RZ, RZ, -0x1 ;  /* 0xffffffffff037424 */ /* 0x000fe200078e00ff */
[----:B------:R-:W-:Y:S01]  /*dda0*/  ISETP.GE.U32.AND P0, PT, R16, UR8, PT ;  /* 0x0000000810007c0c */ /* 0x000fe2000bf06070 */
[----:B------:R-:W-:Y:S02]  /*ddb0*/  IMAD.MOV.U32 R4, RZ, RZ, -0x1 ;  /* 0xffffffffff047424 */ /* 0x000fe400078e00ff */
[----:B------:R-:W-:Y:S01]  /*ddc0*/  IMAD.MOV.U32 R11, RZ, RZ, -0x1 ;  /* 0xffffffffff0b7424 */ /* 0x000fe200078e00ff */
[----:B------:R-:W-:-:S13]  /*ddd0*/  ISETP.GE.U32.AND.EX P0, PT, R17, UR9, PT, P0 ;  /* 0x0000000911007c0c */ /* 0x000fda000bf06100 */
[----:B------:R-:W-:Y:S05]  /*dde0*/  @P0 BRA `(.L_x_349) ;  /* 0x00000004008c0947 */ /* 0x000fea0003800000 */
[----:B------:R-:W-:Y:S01]  /*ddf0*/  I2FP.F32.U32 R0, UR4 ;  /* 0x0000000400007c45 */ /* 0x000fe20008201000 */
[----:B0-----:R-:W-:Y:S01]  /*de00*/  ULDC.64 UR16, c[0x0][0x628] ;  /* 0x00018a0000107ab9 */ /* 0x001fe20000000a00 */
        /* <DEDUP_REMOVED lines=24> */
.L_x_350:
        /* <DEDUP_REMOVED lines=24> */
[----:B------:R-:W-:Y:S01]  /*e110*/  UMOV UR19, 0x1 ;  /* 0x0000000100137882 */ /* 0x000fe20000000000 */
[----:B------:R-:W-:Y:S01]  /*e120*/  ULDC UR20, c[0x0][0x608] ;  /* 0x0001820000147ab9 */ /* 0x000fe20000000800 */
[----:B------:R-:W-:Y:S01]  /*e130*/  USHF.L.U32 UR26, UR19, UR23, URZ ;  /* 0x00000017131a7299 */ /* 0x000fe2000800063f */
[----:B------:R-:W-:Y:S01]  /*e140*/  ISETP.NE.AND.EX P0, PT, RZ, UR9, PT, P0 ;  /* 0x00000009ff007c0c */ /* 0x000fe2000bf05300 */
[----:B------:R-:W-:Y:S02]  /*e150*/  USHF.R.U64 UR19, UR18, UR20, UR11 ;  /* 0x0000001412137299 */ /* 0x000fe4000800120b */
[----:B------:R-:W-:Y:S02]  /*e160*/  USHF.R.U32.HI UR11, URZ, UR20, UR11 ;  /* 0x000000143f0b7299 */ /* 0x000fe4000801160b */
[----:B------:R-:W-:-:S02]  /*e170*/  UIADD3 UR15, -UR15, URZ, URZ ;  /* 0x0000003f0f0f7290 */ /* 0x000fc4000fffe13f */
[----:B------:R-:W-:Y:S01]  /*e180*/  USHF.R.U64 UR20, UR19, UR23, UR11 ;  /* 0x0000001713147299 */ /* 0x000fe2000800120b */
[----:B------:R-:W-:Y:S01]  /*e190*/  ULDC UR16, c[0x0][0x144] ;  /* 0x0000510000107ab9 */ /* 0x000fe20000000800 */
[----:B------:R-:W-:Y:S01]  /*e1a0*/  ULDC UR6, c[0x0][0x600] ;  /* 0x0001800000067ab9 */ /* 0x000fe20000000800 */
[----:B------:R-:W-:Y:S02]  /*e1b0*/  USHF.R.U32.HI UR11, URZ, UR23, UR11 ;  /* 0x000000173f0b7299 */ /* 0x000fe4000801160b */
[----:B------:R-:W-:Y:S02]  /*e1c0*/  UIMAD UR23, UR16, UR15, UR4 ;  /* 0x0000000f101772a4 */ /* 0x000fe4000f8e0204 */
[----:B------:R-:W-:Y:S02]  /*e1d0*/  UIADD3 UR22, UR6, -0x1, URZ ;  /* 0xffffffff06167890 */ /* 0x000fe4000fffe03f */
[----:B------:R-:W-:Y:S02]  /*e1e0*/  ULOP3.LUT UR27, URZ, UR13, URZ, 0x33, !UPT ;  /* 0x0000000d3f1b7292 */ /* 0x000fe4000f8e333f */
        /* <DEDUP_REMOVED lines=18> */
.L_x_351:
[----:B------:R-:W-:Y:S01]  /*e310*/  UISETP.NE.AND UP0, UPT, UR39, URZ, UPT ;  /* 0x0000003f2700728c */ /* 0x000fe2000bf05270 */
[----:B------:R-:W-:Y:S01]  /*e320*/  IMAD.MOV.U32 R0, RZ, RZ, 0x1 ;  /* 0x00000001ff007424 */ /* 0x000fe200078e00ff */
[----:B------:R-:W-:Y:S01]  /*e330*/  USHF.R.U64 UR8, UR4, UR24, UR11 ;  /* 0x0000001804087299 */ /* 0x000fe2000800120b */
[----:B------:R-:W-:Y:S01]  /*e340*/  IMAD.U32 R11, RZ, RZ, UR5 ;  /* 0x00000005ff0b7e24 */ /* 0x000fe2000f8e00ff */
[----:B------:R-:W-:Y:S02]  /*e350*/  ULOP3.LUT UR4, UR19, UR27, URZ, 0xc0, !UPT ;  /* 0x0000001b13047292 */ /* 0x000fe4000f8ec03f */
[----:B------:R-:W-:Y:S02]  /*e360*/  ULOP3.LUT UR18, UR18, UR22, URZ, 0xc0, !UPT ;  /* 0x0000001612127292 */ /* 0x000fe4000f8ec03f */
[----:B------:R-:W-:-:S03]  /*e370*/  UIMAD UR4, UR26, UR8, UR4 ;  /* 0x000000081a0472a4 */ /* 0x000fc6000f8e0204 */
[----:B------:R-:W-:Y:S02]  /*e380*/  @UP0 UIMAD UR23, UR28, UR21, UR7 ;  /* 0x000000151c1702a4 */ /* 0x000fe4000f8e0207 */
[----:B------:R-:W-:-:S03]  /*e390*/  UIADD3 UR7, -UR8, URZ, URZ ;  /* 0x0000003f08077290 */ /* 0x000fc6000fffe13f */
[----:B------:R-:W-:Y:S01]  /*e3a0*/  ULDC UR8, c[0x0][0x610] ;  /* 0x0001840000087ab9 */ /* 0x000fe20000000800 */
[----:B------:R-:W-:Y:S02]  /*e3b0*/  UIMAD UR7, UR7, UR25, UR20 ;  /* 0x00000019070772a4 */ /* 0x000fe4000f8e0214 */
[----:B------:R-:W-:Y:S02]  /*e3c0*/  UIMAD UR4, UR4, UR8, UR23 ;  /* 0x00000008040472a4 */ /* 0x000fe4000f8e0217 */
[----:B------:R-:W-:-:S04]  /*e3d0*/  UIMAD UR7, UR7, UR6, UR18 ;  /* 0x00000006070772a4 */ /* 0x000fc8000f8e0212 */
[----:B------:R-:W-:Y:S02]  /*e3e0*/  USEL UR6, UR7, UR4, !UP0 ;  /* 0x0000000407067287 */ /* 0x000fe4000c000000 */
[----:B------:R-:W-:-:S04]  /*e3f0*/  USEL UR4, UR4, UR7, !UP0 ;  /* 0x0000000704047287 */ /* 0x000fc8000c000000 */
[----:B------:R-:W-:Y:S02]  /*e400*/  IMAD.U32 R4, RZ, RZ, UR6 ;  /* 0x00000006ff047e24 */ /* 0x000fe4000f8e00ff */
[----:B------:R-:W-:-:S07]  /*e410*/  IMAD.U32 R3, RZ, RZ, UR4 ;  /* 0x00000004ff037e24 */ /* 0x000fce000f8e00ff */
.L_x_349:
[----:B------:R-:W-:-:S08]  /*e420*/  NOP ;  /* 0x0000000000007918 */ /* 0x000fd00000000000 */
[----:B------:R-:W1:-:S00]  /*e430*/  USETMAXREG.DEALLOC.CTAPOOL 0x28 ;  /* 0x00000028000079c8 */ /* 0x000e4000080e0500 */
[----:B------:R-:W-:-:S13]  /*e440*/  ISETP.NE.AND P0, PT, RZ, UR10, PT ;  /* 0x0000000aff007c0c */ /* 0x000fda000bf05270 */
[----:B0-----:R-:W-:Y:S05]  /*e450*/  @P0 EXIT ;  /* 0x000000000000094d */ /* 0x001fea0003800000 */
[----:B-1----:R-:W-:Y:S01]  /*e460*/  LOP3.LUT P0, RZ, R0, 0xff, RZ, 0xc0, !PT ;  /* 0x000000ff00ff7812 */ /* 0x002fe2000780c0ff */
[----:B------:R-:W-:Y:S02]  /*e470*/  IMAD.MOV.U32 R8, RZ, RZ, 0x1 ;  /* 0x00000001ff087424 */ /* 0x000fe400078e00ff */
[----:B------:R-:W-:-:S10]  /*e480*/  IMAD.MOV.U32 R0, RZ, RZ, RZ ;  /* 0x000000ffff007224 */ /* 0x000fd400078e00ff */
[----:B------:R-:W-:Y:S05]  /*e490*/  @!P0 BRA `(.L_x_352) ;  /* 0x0000000c004c8947 */ /* 0x000fea0003800000 */
[----:B------:R-:W-:Y:S01]  /*e4a0*/  ULDC UR4, c[0x0][0x28c] ;  /* 0x0000a30000047ab9 */ /* 0x000fe20000000800 */
[----:B------:R-:W-:Y:S01]  /*e4b0*/  ULDC UR6, c[0x0][0x658] ;  /* 0x0001960000067ab9 */ /* 0x000fe20000000800 */
[----:B------:R-:W-:Y:S01]  /*e4c0*/  UIADD3 UR10, UR4, 0x3f, URZ ;  /* 0x0000003f040a7890 */ /* 0x000fe2000fffe03f */
[C---:B------:R-:W-:Y:S01]  /*e4d0*/  LOP3.LUT P3, RZ, R2.reuse, 0x7f, RZ, 0xc0, !PT ;  /* 0x0000007f02ff7812 */ /* 0x040fe2000786c0ff */
[----:B------:R-:W-:Y:S01]  /*e4e0*/  UMOV UR7, 0xffffffff ;  /* 0xffffffff00077882 */ /* 0x000fe20000000000 */
[----:B------:R-:W-:Y:S01]  /*e4f0*/  ULDC UR5, c[0x0][0x600] ;  /* 0x0001800000057ab9 */ /* 0x000fe20000000800 */
[----:B------:R-:W-:Y:S01]  /*e500*/  UMOV UR9, 0x1 ;  /* 0x0000000100097882 */ /* 0x000fe20000000000 */
[----:B------:R-:W-:Y:S01]  /*e510*/  USHF.L.U32 UR7, UR7, UR6, URZ ;  /* 0x0000000607077299 */ /* 0x000fe2000800063f */
[----:B------:R-:W-:Y:S01]  /*e520*/  LOP3.LUT P0, RZ, R2, 0x1f, RZ, 0xc0, !PT ;  /* 0x0000001f02ff7812 */ /* 0x000fe2000780c0ff */
[----:B------:R-:W-:Y:S01]  /*e530*/  UIADD3 UR4, UR5, -0x1, URZ ;  /* 0xffffffff05047890 */ /* 0x000fe2000fffe03f */
[----:B------:R-:W-:Y:S01]  /*e540*/  BSSY B0, `(.L_x_352) ;  /* 0x00000c8000007945 */ /* 0x000fe20003800000 */
[----:B------:R-:W-:Y:S01]  /*e550*/  USHF.R.S32.HI UR11, URZ, 0x1f, UR10 ;  /* 0x0000001f3f0b7899 */ /* 0x000fe2000801140a */
[----:B------:R-:W-:Y:S01]  /*e560*/  PLOP3.LUT P0, PT, P0, P3, PT, 0x8a, 0x0 ;  /* 0x000000000000781c */ /* 0x000fe20000707172 */
[----:B------:R-:W-:Y:S01]  /*e570*/  ULDC UR8, c[0x0][0xc] ;  /* 0x0000030000087ab9 */ /* 0x000fe20000000800 */
[----:B------:R-:W-:Y:S01]  /*e580*/  USHF.L.U32 UR5, UR9, UR6, URZ ;  /* 0x0000000609057299 */ /* 0x000fe2000800063f */
[----:B------:R-:W-:Y:S01]  /*e590*/  IMAD.MOV.U32 R9, RZ, RZ, 0x1 ;  /* 0x00000001ff097424 */ /* 0x000fe200078e00ff */
[----:B------:R-:W-:Y:S01]  /*e5a0*/  ULEA.HI UR11, UR11, UR10, URZ, 0x6 ;  /* 0x0000000a0b0b7291 */ /* 0x000fe2000f8f303f */
[----:B------:R-:W-:Y:S01]  /*e5b0*/  IMAD.MOV.U32 R8, RZ, RZ, 0x1 ;  /* 0x00000001ff087424 */ /* 0x000fe200078e00ff */
[----:B------:R-:W-:Y:S01]  /*e5c0*/  ULDC UR9, c[0x0][0x10] ;  /* 0x0000040000097ab9 */ /* 0x000fe20000000800 */
[----:B------:R-:W-:Y:S01]  /*e5d0*/  ULOP3.LUT UR6, URZ, UR7, URZ, 0x33, !UPT ;  /* 0x000000073f067292 */ /* 0x000fe2000f8e333f */
[----:B------:R-:W-:Y:S01]  /*e5e0*/  IMAD.MOV.U32 R0, RZ, RZ, RZ ;  /* 0x000000ffff007224 */ /* 0x000fe200078e00ff */
[----:B------:R-:W-:Y:S01]  /*e5f0*/  UIMAD.WIDE.U32 UR8, UR8, UR9, URZ ;  /* 0x00000009080872a5 */ /* 0x000fe2000f8e003f */
[----:B------:R-:W-:Y:S01]  /*e600*/  ULDC UR7, c[0x0][0x14] ;  /* 0x0000050000077ab9 */ /* 0x000fe20000000800 */
[----:B------:R-:W-:-:S02]  /*e610*/  USHF.R.S32.HI UR19, URZ, 0x6, UR11 ;  /* 0x000000063f137899 */ /* 0x000fc4000801140b */
[----:B------:R-:W-:Y:S02]  /*e620*/  UIMAD.WIDE.U32 UR22, UR8, UR7, URZ ;  /* 0x00000007081672a5 */ /* 0x000fe4000f8e003f */
[----:B------:R-:W-:Y:S02]  /*e630*/  UIMAD UR13, UR9, UR7, URZ ;  /* 0x00000007090d72a4 */ /* 0x000fe4000f8e023f */
[----:B------:R-:W-:Y:S02]  /*e640*/  ULOP3.LUT UR21, UR38, 0x2, URZ, 0xfc, !UPT ;  /* 0x0000000226157892 */ /* 0x000fe4000f8efc3f */
[----:B------:R-:W-:Y:S02]  /*e650*/  UIADD3 UR13, UR23, UR13, URZ ;  /* 0x0000000d170d7290 */ /* 0x000fe4000fffe03f */
[----:B------:R-:W-:Y:S01]  /*e660*/  UIADD3 UR26, UR19, 0x1, URZ ;  /* 0x00000001131a7890 */ /* 0x000fe2000fffe03f */
[----:B------:R-:W-:-:S11]  /*e670*/  ULDC.64 UR24, c[0x0][0x198] ;  /* 0x0000660000187ab9 */ /* 0x000fd60000000a00 */
.L_x_364:
[----:B------:R-:W-:-:S03]  /*e680*/  UMOV UR7, 0xffffffff ;  /* 0xffffffff00077882 */ /* 0x000fc60000000000 */
[----:B------:R-:W-:Y:S05]  /*e690*/  BRA.DIV UR7, `(.L_x_353) ;  /* 0x0000000e07bc7947 */ /* 0x000fea000b800000 */
[----:B------:R-:W-:-:S13]  /*e6a0*/  ELECT P6, URZ, PT ;  /* 0x00000000003f782f */ /* 0x000fda00038c0000 */
.L_x_375:
[----:B------:R-:W0:Y:S01]  /*e6b0*/  LDC R2, c[0x0][0x28c] ;  /* 0x0000a300ff027b82 */ /* 0x000e220000000800 */
[----:B------:R-:W-:Y:S01]  /*e6c0*/  BSSY B1, `(.L_x_354) ;  /* 0x0000038000017945 */ /* 0x000fe20003800000 */
[----:B0-----:R-:W-:-:S13]  /*e6d0*/  ISETP.LT.OR P6, PT, R2, 0x1, !P6 ;  /* 0x000000010200780c */ /* 0x001fda00077c1670 */
[----:B------:R-:W-:Y:S05]  /*e6e0*/  @P6 BRA `(.L_x_355) ;  /* 0x0000000000d46947 */ /* 0x000fea0003800000 */
[----:B------:R-:W-:Y:S02]  /*e6f0*/  IMAD.SHL.U32 R7, R3, 0x100, RZ ;  /* 0x0000010003077824 */ /* 0x000fe400078e00ff */
[----:B------:R-:W-:Y:S02]  /*e700*/  IMAD R6, R4, 0xa0, RZ ;  /* 0x000000a004067824 */ /* 0x000fe400078e02ff */
[----:B------:R-:W-:Y:S02]  /*e710*/  IMAD.MOV.U32 R12, RZ, RZ, RZ ;  /* 0x000000ffff0c7224 */ /* 0x000fe400078e00ff */
[----:B------:R-:W-:Y:S02]  /*e720*/  IMAD.U32 R14, RZ, RZ, UR26 ;  /* 0x0000001aff0e7e24 */ /* 0x000fe4000f8e00ff */
[----:B------:R-:W-:Y:S02]  /*e730*/  IMAD.MOV.U32 R2, RZ, RZ, R8 ;  /* 0x000000ffff027224 */ /* 0x000fe400078e0008 */
[----:B------:R-:W-:-:S07]  /*e740*/  IMAD.MOV.U32 R3, RZ, RZ, R0 ;  /* 0x000000ffff037224 */ /* 0x000fce00078e0000 */
.L_x_359:
[----:B------:R-:W0:Y:S01]  /*e750*/  S2R R5, SR_CgaCtaId ;  /* 0x0000000000057919 */ /* 0x000e220000008800 */
[----:B------:R-:W-:-:S04]  /*e760*/  MOV R4, 0x400 ;  /* 0x0000040000047802 */ /* 0x000fc80000000f00 */
[----:B0-----:R-:W-:Y:S02]  /*e770*/  LEA R10, R5, R4, 0x18 ;  /* 0x00000004050a7211 */ /* 0x001fe400078ec0ff */
[----:B------:R-:W-:Y:S01]  /*e780*/  SHF.L.U32 R4, R2, 0x1f, RZ ;  /* 0x0000001f02047819 */ /* 0x000fe200000006ff */
[----:B------:R-:W0:Y:S02]  /*e790*/  @!P3 LDC R5, c[0x0][0x500] ;  /* 0x00014000ff05bb82 */ /* 0x000e240000000800 */
[----:B------:R-:W-:-:S04]  /*e7a0*/  IMAD R13, R3, 0x8, R10 ;  /* 0x00000008030d7824 */ /* 0x000fc800078e020a */
[----:B------:R-:W1:Y:S02]  /*e7b0*/  SYNCS.PHASECHK.TRANS64.TRYWAIT P1, [R13+URZ+0x20], R4 ;  /* 0x000020040d0075a7 */ /* 0x000e64000802017f */
[----:B-1----:R-:W-:Y:S05]  /*e7c0*/  @!P1 BRA `(.L_x_356) ;  /* 0x0000000c00909947 */ /* 0x002fea0003800000 */
.L_x_376:
[----:B------:R-:W-:Y:S01]  /*e7d0*/  UPRMT UR7, UR21, 0x9910, URZ ;  /* 0x0000991015077896 */ /* 0x000fe2000800003f */
[----:B0-----:R0:W-:Y:S03]  /*e7e0*/  @!P3 SYNCS.ARRIVE.TRANS64 RZ, [R13+URZ], R5 ;  /* 0x000000050dffb9a7 */ /* 0x0011e6000800003f */
[----:B------:R-:W-:-:S06]  /*e7f0*/  UISETP.NE.AND UP0, UPT, UR7, 0x2, UPT ;  /* 0x000000020700788c */ /* 0x000fcc000bf05270 */
[----:B------:R-:W-:-:S13]  /*e800*/  PLOP3.LUT P1, PT, PT, PT, UP0, 0x80, 0x0 ;  /* 0x000000000000781c */ /* 0x000fda0003f2f008 */
[----:B0-----:R-:W-:Y:S05]  /*e810*/  @P1 BRA `(.L_x_357) ;  /* 0x0000000000041947 */ /* 0x001fea0003800000 */
[----:B------:R-:W-:Y:S01]  /*e820*/  BPT.TRAP 0x1 ;  /* 0x000000040000795c */ /* 0x000fe20000300000 */
.L_x_357:
[----:B------:R-:W-:Y:S05]  /*e830*/  @P0 BRA `(.L_x_358) ;  /* 0x0000000000040947 */ /* 0x000fea0003800000 */
[----:B------:R-:W-:Y:S01]  /*e840*/  BPT.TRAP 0x1 ;  /* 0x000000040000795c */ /* 0x000fe20000300000 */
.L_x_358:
[--C-:B-1----:R-:W-:Y:S01]  /*e850*/  IMAD R4, R3, 0x8000, R10.reuse ;  /* 0x0000800003047824 */ /* 0x102fe200078e020a */
[----:B------:R-:W-:Y:S01]  /*e860*/  R2UR UR9, R13 ;  /* 0x000000000d0972ca */ /* 0x000fe200000e0000 */
[----:B------:R-:W-:Y:S01]  /*e870*/  IMAD R10, R3, 0x5000, R10 ;  /* 0x00005000030a7824 */ /* 0x000fe200078e020a */
[----:B------:R-:W-:Y:S01]  /*e880*/  UIADD3 UR14, UP0, UR24, 0xf0, URZ ;  /* 0x000000f0180e7890 */ /* 0x000fe2000ff1e03f */
[----:B------:R-:W-:Y:S01]  /*e890*/  VIADD R14, R14, 0xffffffff ;  /* 0xffffffff0e0e7836 */ /* 0x000fe20000000000 */
[----:B------:R-:W-:Y:S01]  /*e8a0*/  R2UR UR7, R4 ;  /* 0x00000000040772ca */ /* 0x000fe200000e0000 */
[----:B------:R-:W-:Y:S01]  /*e8b0*/  UIADD3 UR28, UP1, UR24, 0x1f0, URZ ;  /* 0x000001f0181c7890 */ /* 0x000fe2000ff3e03f */
[----:B------:R-:W-:Y:S01]  /*e8c0*/  R2UR UR8, R10 ;  /* 0x000000000a0872ca */ /* 0x000fe200000e0000 */
[----:B------:R-:W-:Y:S01]  /*e8d0*/  UIADD3.X UR15, URZ, UR25, URZ, UP0, !UPT ;  /* 0x000000193f0f7290 */ /* 0x000fe200087fe43f */
[----:B------:R-:W-:Y:S01]  /*e8e0*/  R2UR UR11, R7 ;  /* 0x00000000070b72ca */ /* 0x000fe200000e0000 */
[----:B------:R-:W-:Y:S01]  /*e8f0*/  VIADD R3, R3, 0x1 ;  /* 0x0000000103037836 */ /* 0x000fe20000000000 */
[----:B------:R-:W-:Y:S01]  /*e900*/  R2UR UR10, R12 ;  /* 0x000000000c0a72ca */ /* 0x000fe200000e0000 */
[----:B------:R-:W-:Y:S01]  /*e910*/  UIADD3.X UR29, URZ, UR25, URZ, UP1, !UPT ;  /* 0x000000193f1d7290 */ /* 0x000fe20008ffe43f */
[----:B------:R-:W-:Y:S01]  /*e920*/  R2UR UR12, R11 ;  /* 0x000000000b0c72ca */ /* 0x000fe200000e0000 */
[----:B------:R-:W-:Y:S01]  /*e930*/  UMOV UR16, 0x0 ;  /* 0x0000000000107882 */ /* 0x000fe20000000000 */
[----:B------:R-:W-:Y:S01]  /*e940*/  R2UR UR20, R6 ;  /* 0x00000000061472ca */ /* 0x000fe200000e0000 */
[----:B------:R-:W-:Y:S01]  /*e950*/  UMOV UR17, 0x10000000 ;  /* 0x1000000000117882 */ /* 0x000fe20000000000 */
[----:B------:R-:W-:Y:S01]  /*e960*/  ISETP.GT.AND P2, PT, R14, 0x1, PT ;  /* 0x000000010e00780c */ /* 0x000fe20003f44270 */
[----:B------:R-:W-:Y:S01]  /*e970*/  UIADD3 UR7, UR7, 0x100, URZ ;  /* 0x0000010007077890 */ /* 0x000fe2000fffe03f */
[----:B------:R-:W-:Y:S01]  /*e980*/  ISETP.NE.AND P1, PT, R3, 0x4, PT ;  /* 0x000000040300780c */ /* 0x000fe20003f25270 */
[----:B------:R-:W-:Y:S01]  /*e990*/  UIADD3 UR18, UR8, 0x20100, URZ ;  /* 0x0002010008127890 */ /* 0x000fe2000fffe03f */
[----:B------:R-:W-:-:S02]  /*e9a0*/  VIADD R12, R12, 0x40 ;  /* 0x000000400c0c7836 */ /* 0x000fc40000000000 */
[----:B------:R-:W-:Y:S02]  /*e9b0*/  SEL R5, RZ, 0x1, P1 ;  /* 0x00000001ff057807 */ /* 0x000fe40000800000 */
[----:B------:R-:W-:Y:S01]  /*e9c0*/  UMOV UR8, UR7 ;  /* 0x0000000700087c82 */ /* 0x000fe20008000000 */
[----:B------:R-:W-:Y:S01]  /*e9d0*/  SEL R3, R3, RZ, P1 ;  /* 0x000000ff03037207 */ /* 0x000fe20000800000 */
[----:B------:R0:W-:Y:S01]  /*e9e0*/  UTMALDG.3D [UR8], [UR14], desc[UR16] ;  /* 0x000010080e0075b4 */ /* 0x0001e20008011000 */
[----:B------:R-:W-:Y:S01]  /*e9f0*/  LOP3.LUT R2, R2, R5, RZ, 0x3c, !PT ;  /* 0x0000000502027212 */ /* 0x000fe200078e3cff */
[----:B0-----:R-:W-:Y:S01]  /*ea00*/  UMOV UR8, UR18 ;  /* 0x0000001200087c82 */ /* 0x001fe20008000000 */
[----:B------:R-:W-:Y:S02]  /*ea10*/  UMOV UR11, UR20 ;  /* 0x00000014000b7c82 */ /* 0x000fe40008000000 */
[----:B------:R0:W-:Y:S02]  /*ea20*/  UTMALDG.3D [UR8], [UR28], desc[UR16] ;  /* 0x000010081c0075b4 */ /* 0x0001e40008011000 */
[----:B0-----:R-:W-:Y:S05]  /*ea30*/  @P2 BRA `(.L_x_359) ;  /* 0xfffffffc00442947 */ /* 0x001fea000383ffff */
.L_x_355:
[----:B------:R-:W-:Y:S05]  /*ea40*/  BSYNC B1 ;  /* 0x0000000000017941 */ /* 0x000fea0003800000 */
.L_x_354:
[----:B------:R-:W-:Y:S01]  /*ea50*/  LOP3.LUT P4, RZ, R9, 0xff, RZ, 0xc0, !PT ;  /* 0x000000ff09ff7812 */ /* 0x000fe2000788c0ff */
[----:B------:R-:W-:Y:S01]  /*ea60*/  VIADD R0, R0, UR19 ;  /* 0x0000001300007c36 */ /* 0x000fe20008000000 */
[----:B------:R-:W-:Y:S01]  /*ea70*/  ULDC.64 UR8, c[0x0][0x650] ;  /* 0x0001940000087ab9 */ /* 0x000fe20000000a00 */
[----:B------:R-:W-:Y:S01]  /*ea80*/  IMAD.U32 R5, RZ, RZ, UR19 ;  /* 0x00000013ff057e24 */ /* 0x000fe2000f8e00ff */
[----:B------:R-:W-:Y:S01]  /*ea90*/  BSSY B1, `(.L_x_360) ;  /* 0x0000070000017945 */ /* 0x000fe20003800000 */
[----:B------:R-:W-:Y:S01]  /*eaa0*/  IMAD.MOV.U32 R11, RZ, RZ, -0x1 ;  /* 0xffffffffff0b7424 */ /* 0x000fe200078e00ff */
[----:B------:R-:W-:Y:S02]  /*eab0*/  ISETP.GT.U32.AND P1, PT, R0, 0x3, PT ;  /* 0x000000030000780c */ /* 0x000fe40003f24070 */
[----:B------:R-:W-:Y:S02]  /*eac0*/  SHF.R.U32.HI R2, RZ, 0x2, R0 ;  /* 0x00000002ff027819 */ /* 0x000fe40000011600 */
[----:B------:R-:W-:-:S02]  /*ead0*/  ISETP.LT.U32.AND P1, PT, R5, 0x4, P1 ;  /* 0x000000040500780c */ /* 0x000fc40000f21070 */
[----:B------:R-:W-:Y:S01]  /*eae0*/  LOP3.LUT R2, R2, 0x1, RZ, 0xc0, !PT ;  /* 0x0000000102027812 */ /* 0x000fe200078ec0ff */
[----:B------:R-:W0:Y:S01]  /*eaf0*/  @P4 S2R R4, SR_CgaCtaId ;  /* 0x0000000000044919 */ /* 0x000e220000008800 */
[----:B------:R-:W-:Y:S02]  /*eb00*/  @P4 MOV R3, 0x400 ;  /* 0x0000040000034802 */ /* 0x000fe40000000f00 */
[----:B------:R-:W-:Y:S01]  /*eb10*/  ISETP.NE.U32.AND P2, PT, R2, 0x1, PT ;  /* 0x000000010200780c */ /* 0x000fe20003f45070 */
[----:B------:R-:W-:Y:S01]  /*eb20*/  IMAD.U32 R2, RZ, RZ, UR19 ;  /* 0x00000013ff027e24 */ /* 0x000fe2000f8e00ff */
[----:B------:R-:W-:Y:S02]  /*eb30*/  LOP3.LUT R0, R0, 0x3, RZ, 0xc0, !PT ;  /* 0x0000000300007812 */ /* 0x000fe400078ec0ff */
[----:B------:R-:W-:Y:S02]  /*eb40*/  PRMT R9, RZ, 0x7610, R9 ;  /* 0x00007610ff097816 */ /* 0x000fe40000000009 */
[----:B------:R-:W-:-:S04]  /*eb50*/  ISETP.GT.U32.AND P2, PT, R2, 0x3, !P2 ;  /* 0x000000030200780c */ /* 0x000fc80005744070 */
[----:B------:R-:W-:Y:S02]  /*eb60*/  SEL R2, RZ, 0x1, !P2 ;  /* 0x00000001ff027807 */ /* 0x000fe40005000000 */
[----:B0-----:R-:W-:Y:S01]  /*eb70*/  @P4 LEA R3, R4, R3, 0x18 ;  /* 0x0000000304034211 */ /* 0x001fe200078ec0ff */
[----:B------:R-:W-:-:S03]  /*eb80*/  IMAD.MOV.U32 R4, RZ, RZ, -0x1 ;  /* 0xffffffffff047424 */ /* 0x000fc600078e00ff */
[----:B------:R0:W-:Y:S01]  /*eb90*/  @P4 SYNCS.ARRIVE.TRANS64.A1T0 RZ, [R3+URZ+0x58], RZ ;  /* 0x000058ff03ff49a7 */ /* 0x0001e2000810003f */
[----:B------:R-:W-:-:S04]  /*eba0*/  IADD3 R16, P4, R16, UR22, RZ ;  /* 0x0000001610107c10 */ /* 0x000fc8000ff9e0ff */
[----:B------:R-:W-:Y:S02]  /*ebb0*/  IADD3.X R17, R17, UR13, RZ, P4, !PT ;  /* 0x0000000d11117c10 */ /* 0x000fe4000a7fe4ff */
[----:B------:R-:W-:Y:S02]  /*ebc0*/  ISETP.GE.U32.AND P4, PT, R16, UR8, PT ;  /* 0x0000000810007c0c */ /* 0x000fe4000bf86070 */
[----:B0-----:R-:W-:Y:S02]  /*ebd0*/  SEL R3, RZ, 0x1, !P1 ;  /* 0x00000001ff037807 */ /* 0x001fe40004800000 */
[----:B------:R-:W-:Y:S02]  /*ebe0*/  ISETP.GE.U32.AND.EX P1, PT, R17, UR9, PT, P4 ;  /* 0x0000000911007c0c */ /* 0x000fe4000bf26140 */
[----:B------:R-:W-:Y:S01]  /*ebf0*/  LOP3.LUT R8, R2, R8, R3, 0x96, !PT ;  /* 0x0000000802087212 */ /* 0x000fe200078e9603 */
[----:B------:R-:W-:Y:S01]  /*ec00*/  IMAD.MOV.U32 R3, RZ, RZ, -0x1 ;  /* 0xffffffffff037424 */ /* 0x000fe200078e00ff */
[----:B------:R-:W-:-:S09]  /*ec10*/  PRMT R2, RZ, 0x7610, R2 ;  /* 0x00007610ff027816 */ /* 0x000fd20000000002 */
[----:B------:R-:W-:Y:S05]  /*ec20*/  @P1 BRA `(.L_x_361) ;  /* 0x0000000400581947 */ /* 0x000fea0003800000 */
[----:B------:R-:W-:Y:S01]  /*ec30*/  ULDC.64 UR8, c[0x0][0x628] ;  /* 0x00018a0000087ab9 */ /* 0x000fe20000000a00 */
[----:B------:R-:W0:Y:S01]  /*ec40*/  S2R R12, SR_CTAID.X ;  /* 0x00000000000c7919 */ /* 0x000e220000002500 */
[----:B------:R-:W-:Y:S01]  /*ec50*/  ISETP.NE.U32.AND P1, PT, RZ, UR8, PT ;  /* 0x00000008ff007c0c */ /* 0x000fe2000bf25070 */
[----:B------:R-:W-:Y:S01]  /*ec60*/  ULDC UR10, c[0x0][0x630] ;  /* 0x00018c00000a7ab9 */ /* 0x000fe20000000800 */
[----:B------:R-:W-:Y:S01]  /*ec70*/  IMAD.MOV.U32 R2, RZ, RZ, R16 ;  /* 0x000000ffff027224 */ /* 0x000fe200078e0010 */
[----:B------:R-:W1:Y:S01]  /*ec80*/  S2R R10, SR_CTAID.Y ;  /* 0x00000000000a7919 */ /* 0x000e620000002600 */
[----:B------:R-:W-:Y:S01]  /*ec90*/  ISETP.NE.AND.EX P1, PT, RZ, UR9, PT, P1 ;  /* 0x00000009ff007c0c */ /* 0x000fe2000bf25310 */
[----:B------:R-:W-:-:S12]  /*eca0*/  IMAD.MOV.U32 R3, RZ, RZ, R17 ;  /* 0x000000ffff037224 */ /* 0x000fd800078e0011 */
[----:B------:R-:W-:Y:S05]  /*ecb0*/  @!P1 BRA `(.L_x_362) ;  /* 0x0000000000289947 */ /* 0x000fea0003800000 */
[----:B------:R-:W-:Y:S02]  /*ecc0*/  ULDC UR7, c[0x0][0x634] ;  /* 0x00018d0000077ab9 */ /* 0x000fe40000000800 */
[----:B------:R-:W-:-:S05]  /*ecd0*/  IADD3 R7, P1, R16, UR7, RZ ;  /* 0x0000000710077c10 */ /* 0x000fca000ff3e0ff */
[----:B------:R-:W-:-:S04]  /*ece0*/  IMAD.X R11, RZ, RZ, R17, P1 ;  /* 0x000000ffff0b7224 */ /* 0x000fc800008e0611 */
[----:B------:R-:W-:-:S04]  /*ecf0*/  IMAD.WIDE.U32 R4, R11, UR8, RZ ;  /* 0x000000080b047c25 */ /* 0x000fc8000f8e00ff */
[----:B------:R-:W-:-:S04]  /*ed00*/  IMAD.WIDE.U32 R4, P1, R7, UR9, R4 ;  /* 0x0000000907047c25 */ /* 0x000fc8000f820004 */
[----:B------:R-:W-:-:S04]  /*ed10*/  IMAD.WIDE.U32 R6, R7, UR8, RZ ;  /* 0x0000000807067c25 */ /* 0x000fc8000f8e00ff */
[----:B------:R-:W-:Y:S01]  /*ed20*/  IMAD.X R3, RZ, RZ, RZ, P1 ;  /* 0x000000ffff037224 */ /* 0x000fe200008e06ff */
[----:B------:R-:W-:Y:S01]  /*ed30*/  IADD3 RZ, P1, R7, R4, RZ ;  /* 0x0000000407ff7210 */ /* 0x000fe20007f3e0ff */
[----:B------:R-:W-:-:S04]  /*ed40*/  IMAD.MOV.U32 R2, RZ, RZ, R5 ;  /* 0x000000ffff027224 */ /* 0x000fc800078e0005 */
[----:B------:R-:W-:-:S08]  /*ed50*/  IMAD.WIDE.U32.X R2, R11, UR9, R2, P1 ;  /* 0x000000090b027c25 */ /* 0x000fd000088e0402 */
.L_x_362:
[--C-:B------:R-:W-:Y:S01]  /*ed60*/  SHF.R.U64 R11, R2, UR10, R3.reuse ;  /* 0x0000000a020b7c19 */ /* 0x100fe20008001203 */
[----:B------:R-:W-:Y:S01]  /*ed70*/  ULDC.64 UR8, c[0x0][0x620] ;  /* 0x0001880000087ab9 */ /* 0x000fe20000000a00 */
[----:B------:R-:W-:Y:S01]  /*ed80*/  SHF.R.U32.HI R2, RZ, UR10, R3 ;  /* 0x0000000aff027c19 */ /* 0x000fe20008011603 */
[----:B------:R-:W-:Y:S01]  /*ed90*/  ULDC UR7, c[0x0][0x150] ;  /* 0x0000540000077ab9 */ /* 0x000fe20000000800 */
[----:B------:R-:W-:Y:S01]  /*eda0*/  IADD3 R5, P1, RZ, -R11, RZ ;  /* 0x8000000bff057210 */ /* 0x000fe20007f3e0ff */
[----:B------:R-:W2:Y:S01]  /*edb0*/  LDC R7, c[0x0][0x144] ;  /* 0x00005100ff077b82 */ /* 0x000ea20000000800 */
[----:B------:R-:W-:Y:S01]  /*edc0*/  ULDC.64 UR10, c[0x0][0x640] ;  /* 0x00019000000a7ab9 */ /* 0x000fe20000000a00 */
[----:B------:R-:W-:Y:S02]  /*edd0*/  UISETP.NE.AND UP0, UPT, UR39, URZ, UPT ;  /* 0x0000003f2700728c */ /* 0x000fe4000bf05270 */
[----:B------:R-:W-:Y:S01]  /*ede0*/  IMAD.X R2, RZ, RZ, ~R2, P1 ;  /* 0x000000ffff027224 */ /* 0x000fe200008e0e02 */
[----:B------:R-:W-:-:S03]  /*edf0*/  ISETP.NE.U32.AND P1, PT, RZ, UR10, PT ;  /* 0x0000000aff007c0c */ /* 0x000fc6000bf25070 */
[----:B------:R-:W-:Y:S01]  /*ee00*/  IMAD R4, R2, UR8, RZ ;  /* 0x0000000802047c24 */ /* 0x000fe2000f8e02ff */
[----:B------:R-:W3:Y:S01]  /*ee10*/  LDC R15, c[0x0][0x148] ;  /* 0x00005200ff0f7b82 */ /* 0x000ee20000000800 */
[C---:B------:R-:W-:Y:S01]  /*ee20*/  IMAD.WIDE.U32 R2, R5.reuse, UR8, R16 ;  /* 0x0000000805027c25 */ /* 0x040fe2000f8e0010 */
[----:B------:R-:W-:Y:S01]  /*ee30*/  ULDC UR8, c[0x0][0x154] ;  /* 0x0000550000087ab9 */ /* 0x000fe20000000800 */
[----:B------:R-:W-:Y:S02]  /*ee40*/  ISETP.NE.AND.EX P1, PT, RZ, UR11, PT, P1 ;  /* 0x0000000bff007c0c */ /* 0x000fe4000bf25310 */
[----:B------:R-:W-:Y:S01]  /*ee50*/  IMAD R5, R5, UR9, R4 ;  /* 0x0000000905057c24 */ /* 0x000fe2000f8e0204 */
[----:B0-----:R-:W-:Y:S01]  /*ee60*/  I2FP.F32.U32 R4, R12 ;  /* 0x0000000c00047245 */ /* 0x001fe20000201000 */
[----:B------:R-:W-:Y:S01]  /*ee70*/  ULDC UR9, c[0x0][0x608] ;  /* 0x0001820000097ab9 */ /* 0x000fe20000000800 */
[----:B------:R-:W-:Y:S01]  /*ee80*/  PLOP3.LUT P2, PT, PT, PT, UP0, 0x80, 0x0 ;  /* 0x000000000000781c */ /* 0x000fe20003f4f008 */
[----:B------:R-:W-:-:S02]  /*ee90*/  IMAD.IADD R3, R3, 0x1, R5 ;  /* 0x0000000103037824 */ /* 0x000fc400078e0205 */
[----:B------:R-:W-:Y:S01]  /*eea0*/  FMUL R4, R4, UR7 ;  /* 0x0000000704047c20 */ /* 0x000fe20008400000 */
[----:B------:R-:W-:Y:S02]  /*eeb0*/  ULDC UR7, c[0x0][0x618] ;  /* 0x0001860000077ab9 */ /* 0x000fe40000000800 */
[--C-:B------:R-:W-:Y:S02]  /*eec0*/  SHF.R.U64 R13, R2, UR7, R3.reuse ;  /* 0x00000007020d7c19 */ /* 0x100fe40008001203 */
[----:B-1----:R-:W-:Y:S01]  /*eed0*/  I2FP.F32.U32 R2, R10 ;  /* 0x0000000a00027245 */ /* 0x002fe20000201000 */
[----:B------:R-:W0:Y:S04]  /*eee0*/  F2I.U32.TRUNC.NTZ R4, R4 ;  /* 0x0000000400047305 */ /* 0x000e28000020f000 */
[----:B------:R-:W-:Y:S01]  /*eef0*/  FMUL R5, R2, UR8 ;  /* 0x0000000802057c20 */ /* 0x000fe20008400000 */
[----:B------:R-:W-:Y:S01]  /*ef00*/  SHF.R.U32.HI R2, RZ, UR7, R3 ;  /* 0x00000007ff027c19 */ /* 0x000fe20008011603 */
[----:B------:R-:W-:-:S02]  /*ef10*/  ULDC UR7, c[0x0][0x658] ;  /* 0x0001960000077ab9 */ /* 0x000fc40000000800 */
[----:B------:R1:W4:Y:S01]  /*ef20*/  F2I.U32.TRUNC.NTZ R20, R5 ;  /* 0x0000000500147305 */ /* 0x000322000020f000 */
[--C-:B------:R-:W-:Y:S02]  /*ef30*/  SHF.R.U64 R18, R13, UR9, R2.reuse ;  /* 0x000000090d127c19 */ /* 0x100fe40008001202 */
[----:B------:R-:W-:-:S04]  /*ef40*/  SHF.R.U32.HI R3, RZ, UR9, R2 ;  /* 0x00000009ff037c19 */ /* 0x000fc80008011602 */
[--C-:B------:R-:W-:Y:S01]  /*ef50*/  SHF.R.U64 R14, R18, UR7, R3.reuse ;  /* 0x00000007120e7c19 */ /* 0x100fe20008001203 */
[----:B0-----:R-:W-:Y:S01]  /*ef60*/  IMAD.MOV R4, RZ, RZ, -R4 ;  /* 0x000000ffff047224 */ /* 0x001fe200078e0a04 */
[----:B------:R-:W-:-:S03]  /*ef70*/  SHF.R.U32.HI R3, RZ, UR7, R3 ;  /* 0x00000007ff037c19 */ /* 0x000fc60008011603 */
[----:B--2---:R-:W-:Y:S02]  /*ef80*/  IMAD R12, R7, R4, R12 ;  /* 0x00000004070c7224 */ /* 0x004fe400078e020c */
[----:B------:R-:W-:Y:S01]  /*ef90*/  IMAD.MOV.U32 R2, RZ, RZ, R14 ;  /* 0x000000ffff027224 */ /* 0x000fe200078e000e */
[----:B-1--4-:R-:W-:Y:S06]  /*efa0*/  @!P1 BRA `(.L_x_363) ;  /* 0x0000000000289947 */ /* 0x012fec0003800000 */
        /* <DEDUP_REMOVED lines=10> */
.L_x_363:
[----:B------:R-:W-:Y:S01]  /*f050*/  ULDC UR7, c[0x0][0x648] ;  /* 0x0001920000077ab9 */ /* 0x000fe20000000800 */
[----:B------:R-:W-:Y:S01]  /*f060*/  IMAD.MOV R20, RZ, RZ, -R20 ;  /* 0x000000ffff147224 */ /* 0x000fe200078e0a14 */
[----:B------:R-:W-:Y:S01]  /*f070*/  SHF.R.U64 R3, R2, UR7, R3 ;  /* 0x0000000702037c19 */ /* 0x000fe20008001203 */
[----:B------:R-:W-:Y:S01]  /*f080*/  ULDC UR7, c[0x0][0x638] ;  /* 0x00018e0000077ab9 */ /* 0x000fe20000000800 */
[----:B------:R-:W-:Y:S01]  /*f090*/  LOP3.LUT R2, R18, UR6, RZ, 0xc0, !PT ;  /* 0x0000000612027c12 */ /* 0x000fe2000f8ec0ff */
[----:B------:R-:W-:Y:S01]  /*f0a0*/  UISETP.NE.AND UP0, UPT, UR39, URZ, UPT ;  /* 0x0000003f2700728c */ /* 0x000fe2000bf05270 */
[----:B------:R-:W-:Y:S01]  /*f0b0*/  LOP3.LUT R13, R13, UR4, RZ, 0xc0, !PT ;  /* 0x000000040d0d7c12 */ /* 0x000fe2000f8ec0ff */
[----:B------:R-:W-:Y:S01]  /*f0c0*/  IMAD.MOV R5, RZ, RZ, -R3 ;  /* 0x000000ffff057224 */ /* 0x000fe200078e0a03 */
[----:B------:R-:W-:Y:S01]  /*f0d0*/  ULDC UR8, c[0x0][0x610] ;  /* 0x0001840000087ab9 */ /* 0x000fe20000000800 */
[----:B---3--:R-:W-:Y:S02]  /*f0e0*/  @P2 IMAD R12, R15, R20, R10 ;  /* 0x000000140f0c2224 */ /* 0x008fe400078e020a */
[----:B------:R-:W-:Y:S01]  /*f0f0*/  IMAD R3, R3, UR5, R2 ;  /* 0x0000000503037c24 */ /* 0x000fe2000f8e0202 */
[----:B------:R-:W-:Y:S01]  /*f100*/  PLOP3.LUT P1, PT, PT, PT, UP0, 0x40, 0x0 ;  /* 0x000000000000781c */ /* 0x000fe20003f2e808 */
[----:B------:R-:W-:Y:S01]  /*f110*/  IMAD R14, R5, UR7, R14 ;  /* 0x00000007050e7c24 */ /* 0x000fe2000f8e020e */
[----:B------:R-:W-:Y:S01]  /*f120*/  ULDC UR7, c[0x0][0x600] ;  /* 0x0001800000077ab9 */ /* 0x000fe20000000800 */
[----:B------:R-:W-:Y:S01]  /*f130*/  IMAD R3, R3, UR8, R12 ;  /* 0x0000000803037c24 */ /* 0x000fe2000f8e020c */
[----:B------:R-:W-:Y:S01]  /*f140*/  PLOP3.LUT P2, PT, PT, PT, UP0, 0x40, 0x0 ;  /* 0x000000000000781c */ /* 0x000fe20003f4e808 */
[----:B------:R-:W-:-:S02]  /*f150*/  IMAD R14, R14, UR7, R13 ;  /* 0x000000070e0e7c24 */ /* 0x000fc4000f8e020d */
[----:B------:R-:W-:-:S03]  /*f160*/  IMAD.MOV.U32 R2, RZ, RZ, 0x1 ;  /* 0x00000001ff027424 */ /* 0x000fc600078e00ff */
[----:B------:R-:W-:Y:S02]  /*f170*/  SEL R4, R14, R3, P1 ;  /* 0x000000030e047207 */ /* 0x000fe40000800000 */
[----:B------:R-:W-:-:S07]  /*f180*/  SEL R3, R3, R14, P2 ;  /* 0x0000000e03037207 */ /* 0x000fce0001000000 */
.L_x_361:
[----:B------:R-:W-:Y:S05]  /*f190*/  BSYNC B1 ;  /* 0x0000000000017941 */ /* 0x000fea0003800000 */
.L_x_360:
[----:B------:R-:W-:-:S13]  /*f1a0*/  LOP3.LUT P1, RZ, R2, 0xff, RZ, 0xc0, !PT ;  /* 0x000000ff02ff7812 */ /* 0x000fda000782c0ff */
[----:B------:R-:W-:Y:S05]  /*f1b0*/  @P1 BRA `(.L_x_364) ;  /* 0xfffffff400301947 */ /* 0x000fea000383ffff */
[----:B------:R-:W-:Y:S05]  /*f1c0*/  BSYNC B0 ;  /* 0x0000000000007941 */ /* 0x000fea0003800000 */
.L_x_352:
[----:B------:R-:W-:-:S03]  /*f1d0*/  UMOV UR7, 0xffffffff ;  /* 0xffffffff00077882 */ /* 0x000fc60000000000 */
[----:B------:R-:W-:Y:S05]  /*f1e0*/  BRA.DIV UR7, `(.L_x_365) ;  /* 0x00000006071c7947 */ /* 0x000fea000b800000 */
[----:B------:R-:W-:-:S13]  /*f1f0*/  ELECT P6, URZ, PT ;  /* 0x00000000003f782f */ /* 0x000fda00038c0000 */
.L_x_379:
[----:B------:R-:W-:Y:S04]  /*f200*/  BSSY B0, `(.L_x_366) ;  /* 0x000002c000007945 */ /* 0x000fe80003800000 */
[----:B------:R-:W-:Y:S05]  /*f210*/  @!P6 BRA `(.L_x_367) ;  /* 0x0000000000a8e947 */ /* 0x000fea0003800000 */
[----:B------:R-:W-:-:S04]  /*f220*/  ULOP3.LUT UR7, UR38, 0x2, URZ, 0xfc, !UPT ;  /* 0x0000000226077892 */ /* 0x000fc8000f8efc3f */
[----:B------:R-:W-:-:S06]  /*f230*/  UISETP.NE.AND UP0, UPT, UR7, 0x3, UPT ;  /* 0x000000030700788c */ /* 0x000fcc000bf05270 */
[----:B------:R-:W-:-:S13]  /*f240*/  PLOP3.LUT P0, PT, PT, PT, UP0, 0x80, 0x0 ;  /* 0x000000000000781c */ /* 0x000fda0003f0f008 */
[----:B------:R-:W-:Y:S05]  /*f250*/  @!P0 BRA `(.L_x_368) ;  /* 0x0000000000048947 */ /* 0x000fea0003800000 */
[----:B------:R-:W-:Y:S01]  /*f260*/  BPT.TRAP 0x1 ;  /* 0x000000040000795c */ /* 0x000fe20000300000 */
.L_x_368:
[----:B------:R-:W0:Y:S01]  /*f270*/  S2R R3, SR_CgaCtaId ;  /* 0x0000000000037919 */ /* 0x000e220000008800 */
[----:B------:R-:W-:-:S04]  /*f280*/  MOV R2, 0x400 ;  /* 0x0000040000027802 */ /* 0x000fc80000000f00 */
[----:B0-----:R-:W-:Y:S02]  /*f290*/  LEA R3, R3, R2, 0x18 ;  /* 0x0000000203037211 */ /* 0x001fe400078ec0ff */
[----:B------:R-:W-:-:S03]  /*f2a0*/  SHF.L.U32 R2, R8, 0x1f, RZ ;  /* 0x0000001f08027819 */ /* 0x000fc600000006ff */
[----:B------:R-:W-:-:S04]  /*f2b0*/  VIADD R3, R3, 0x20 ;  /* 0x0000002003037836 */ /* 0x000fc80000000000 */
[C---:B------:R-:W-:Y:S02]  /*f2c0*/  IMAD R7, R0.reuse, 0x8, R3 ;  /* 0x0000000800077824 */ /* 0x040fe400078e0203 */
[----:B------:R-:W-:Y:S02]  /*f2d0*/  VIADD R0, R0, 0x1 ;  /* 0x0000000100007836 */ /* 0x000fe40000000000 */
[----:B------:R-:W0:Y:S03]  /*f2e0*/  SYNCS.PHASECHK.TRANS64.TRYWAIT P0, [R7+URZ], R2 ;  /* 0x00000002070075a7 */ /* 0x000e26000800017f */
[----:B------:R-:W-:-:S04]  /*f2f0*/  ISETP.NE.AND P1, PT, R0, 0x4, PT ;  /* 0x000000040000780c */ /* 0x000fc80003f25270 */
[----:B------:R-:W-:Y:S02]  /*f300*/  SEL R5, RZ, 0x1, P1 ;  /* 0x00000001ff057807 */ /* 0x000fe40000800000 */
[----:B------:R-:W-:Y:S02]  /*f310*/  SEL R0, R0, RZ, P1 ;  /* 0x000000ff00007207 */ /* 0x000fe40000800000 */
[----:B------:R-:W-:-:S03]  /*f320*/  LOP3.LUT R5, R8, R5, RZ, 0x3c, !PT ;  /* 0x0000000508057212 */ /* 0x000fc600078e3cff */
[----:B------:R-:W-:Y:S01]  /*f330*/  IMAD R9, R0, 0x8, R3 ;  /* 0x0000000800097824 */ /* 0x000fe200078e0203 */
[----:B------:R-:W-:Y:S01]  /*f340*/  SHF.L.U32 R4, R5, 0x1f, RZ ;  /* 0x0000001f05047819 */ /* 0x000fe200000006ff */
[----:B0-----:R-:W-:Y:S06]  /*f350*/  @!P0 BRA `(.L_x_369) ;  /* 0x0000000000e08947 */ /* 0x001fec0003800000 */
.L_x_380:
[----:B------:R-:W1:Y:S01]  /*f360*/  SYNCS.PHASECHK.TRANS64.TRYWAIT P0, [R9+URZ], R4 ;  /* 0x00000004090075a7 */ /* 0x000e62000800017f */
[----:B------:R-:W-:-:S05]  /*f370*/  VIADD R0, R0, 0x1 ;  /* 0x0000000100007836 */ /* 0x000fca0000000000 */
[----:B------:R-:W-:-:S04]  /*f380*/  ISETP.NE.AND P1, PT, R0, 0x4, PT ;  /* 0x000000040000780c */ /* 0x000fc80003f25270 */
[----:B0-----:R-:W-:Y:S02]  /*f390*/  SEL R2, RZ, 0x1, P1 ;  /* 0x00000001ff027807 */ /* 0x001fe40000800000 */
[----:B------:R-:W-:Y:S02]  /*f3a0*/  SEL R0, R0, RZ, P1 ;  /* 0x000000ff00007207 */ /* 0x000fe40000800000 */
[----:B------:R-:W-:-:S03]  /*f3b0*/  LOP3.LUT R7, R5, R2, RZ, 0x3c, !PT ;  /* 0x0000000205077212 */ /* 0x000fc600078e3cff */
[----:B------:R-:W-:Y:S01]  /*f3c0*/  IMAD R6, R0, 0x8, R3 ;  /* 0x0000000800067824 */ /* 0x000fe200078e0203 */
[----:B------:R-:W-:Y:S01]  /*f3d0*/  SHF.L.U32 R5, R7, 0x1f, RZ ;  /* 0x0000001f07057819 */ /* 0x000fe200000006ff */
[----:B-1----:R-:W-:Y:S06]  /*f3e0*/  @!P0 BRA `(.L_x_370) ;  /* 0x0000000000d08947 */ /* 0x002fec0003800000 */
.L_x_381:
[----:B------:R-:W1:Y:S01]  /*f3f0*/  SYNCS.PHASECHK.TRANS64.TRYWAIT P0, [R6+URZ], R5 ;  /* 0x00000005060075a7 */ /* 0x000e62000800017f */
[----:B------:R-:W-:-:S05]  /*f400*/  VIADD R0, R0, 0x1 ;  /* 0x0000000100007836 */ /* 0x000fca0000000000 */
[----:B------:R-:W-:-:S04]  /*f410*/  ISETP.NE.AND P1, PT, R0, 0x4, PT ;  /* 0x000000040000780c */ /* 0x000fc80003f25270 */
[----:B------:R-:W-:Y:S02]  /*f420*/  SEL R2, RZ, 0x1, P1 ;  /* 0x00000001ff027807 */ /* 0x000fe40000800000 */
[----:B------:R-:W-:Y:S02]  /*f430*/  SEL R0, R0, RZ, P1 ;  /* 0x000000ff00007207 */ /* 0x000fe40000800000 */
[----:B------:R-:W-:Y:S01]  /*f440*/  LOP3.LUT R2, R7, R2, RZ, 0x3c, !PT ;  /* 0x0000000207027212 */ /* 0x000fe200078e3cff */
[----:B-1----:R-:W-:Y:S06]  /*f450*/  @!P0 BRA `(.L_x_371) ;  /* 0x0000000000c88947 */ /* 0x002fec0003800000 */
.L_x_382:
[----:B------:R-:W-:Y:S01]  /*f460*/  IMAD R3, R0, 0x8, R3 ;  /* 0x0000000800037824 */ /* 0x000fe200078e0203 */
[----:B------:R-:W-:-:S07]  /*f470*/  SHF.L.U32 R0, R2, 0x1f, RZ ;  /* 0x0000001f02007819 */ /* 0x000fce00000006ff */
.L_x_372:
[----:B--2---:R2:W3:Y:S02]  /*f480*/  SYNCS.PHASECHK.TRANS64.TRYWAIT P0, [R3+URZ], R0 ;  /* 0x00000000030075a7 */ /* 0x0044e4000800017f */
[----:B---3--:R-:W-:Y:S05]  /*f490*/  @!P0 NANOSLEEP.SYNCS 0x989680 ;  /* 0x009896800000895d */ /* 0x008fea0003900000 */
[----:B------:R-:W3:Y:S02]  /*f4a0*/  @!P0 SYNCS.PHASECHK.TRANS64 P0, [R3+URZ], R0 ;  /* 0x00000000030085a7 */ /* 0x000ee4000800007f */
[----:B---3--:R-:W-:Y:S05]  /*f4b0*/  @!P0 BRA `(.L_x_372) ;  /* 0xfffffffc00f08947 */ /* 0x008fea000383ffff */
.L_x_367:
[----:B------:R-:W-:Y:S05]  /*f4c0*/  BSYNC B0 ;  /* 0x0000000000007941 */ /* 0x000fea0003800000 */
.L_x_366:
[----:B------:R-:W-:Y:S05]  /*f4d0*/  EXIT ;  /* 0x000000000000794d */ /* 0x000fea0003800000 */
.L_x_17:
[----:B----4-:R4:W0:Y:S02]  /*f4e0*/  SYNCS.PHASECHK.TRANS64.TRYWAIT P1, [R3+URZ], R0 ;  /* 0x00000000030075a7 */ /* 0x010824000802017f */
[----:B0-----:R-:W-:Y:S05]  /*f4f0*/  @!P1 NANOSLEEP.SYNCS 0x989680 ;  /* 0x009896800000995d */ /* 0x001fea0003900000 */
[----:B------:R-:W0:Y:S02]  /*f500*/  @!P1 SYNCS.PHASECHK.TRANS64 P1, [R3+URZ], R0 ;  /* 0x00000000030095a7 */ /* 0x000e24000802007f */
[----:B0-----:R-:W-:Y:S05]  /*f510*/  @!P1 BRA `(.L_x_17) ;  /* 0xfffffffc00f09947 */ /* 0x001fea000383ffff */
[----:B------:R-:W-:Y:S05]  /*f520*/  BRA `(.L_x_16) ;  /* 0xffffff1c00a87947 */ /* 0x000fea000383ffff */
.L_x_22:
[----:B-1----:R-:W-:-:S04]  /*f530*/  IMAD.U32 R5, RZ, RZ, UR4 ;  /* 0x00000004ff057e24 */ /* 0x002fc8000f8e00ff */
[----:B------:R1:W3:Y:S03]  /*f540*/  SYNCS.PHASECHK.TRANS64.TRYWAIT P1, [R5+URZ], R4 ;  /* 0x00000004050075a7 */ /* 0x0002e6000802017f */
[----:B---3--:R-:W-:Y:S05]  /*f550*/  @!P1 NANOSLEEP.SYNCS 0x989680 ;  /* 0x009896800000995d */ /* 0x008fea0003900000 */
[----:B------:R-:W3:Y:S02]  /*f560*/  @!P1 SYNCS.PHASECHK.TRANS64 P1, [R5+URZ], R4 ;  /* 0x00000004050095a7 */ /* 0x000ee4000802007f */
[----:B---3--:R-:W-:Y:S05]  /*f570*/  @!P1 BRA `(.L_x_22) ;  /* 0xfffffffc00ec9947 */ /* 0x008fea000383ffff */
[----:B------:R-:W-:Y:S05]  /*f580*/  BRA `(.L_x_21) ;  /* 0xffffff2c00e07947 */ /* 0x000fea000383ffff */
.L_x_353:
[----:B------:R-:W-:Y:S01]  /*f590*/  BSSY B1, `(.L_x_373) ;  /* 0x0000006000017945 */ /* 0x000fe20003800000 */
[----:B------:R-:W-:-:S07]  /*f5a0*/  IMAD.MOV.U32 R15, RZ, RZ, -0x1 ;  /* 0xffffffffff0f7424 */ /* 0x000fce00078e00ff */
[----:B------:R-:W-:Y:S05]  /*f5b0*/  WARPSYNC.COLLECTIVE R15, `(.L_x_374) ;  /* 0x000000000f0c7348 */ /* 0x000fea0003c00000 */
[----:B------:R-:W-:Y:S02]  /*f5c0*/  ELECT P6, UR62, PT ;  /* 0x00000000003e782f */ /* 0x000fe400038c0000 */
[----:B------:R-:W-:Y:S01]  /*f5d0*/  MOV R14, UR62 ;  /* 0x0000003e000e7c02 */ /* 0x000fe20008000f00 */
[----:B------:R-:W-:Y:S10]  /*f5e0*/  ENDCOLLECTIVE ;  /* 0x000000000000791b */ /* 0x000ff40003800000 */
.L_x_374:
[----:B------:R-:W-:Y:S05]  /*f5f0*/  BSYNC B1 ;  /* 0x0000000000017941 */ /* 0x000fea0003800000 */
.L_x_373:
[----:B------:R-:W-:Y:S05]  /*f600*/  BRA `(.L_x_375) ;  /* 0xfffffff000287947 */ /* 0x000fea000383ffff */
.L_x_356:
[----:B-1----:R1:W2:Y:S02]  /*f610*/  SYNCS.PHASECHK.TRANS64.TRYWAIT P1, [R13+URZ+0x20], R4 ;  /* 0x000020040d0075a7 */ /* 0x0022a4000802017f */
[----:B--2---:R-:W-:Y:S05]  /*f620*/  @!P1 NANOSLEEP.SYNCS 0x989680 ;  /* 0x009896800000995d */ /* 0x004fea0003900000 */
[----:B------:R-:W2:Y:S02]  /*f630*/  @!P1 SYNCS.PHASECHK.TRANS64 P1, [R13+URZ+0x20], R4 ;  /* 0x000020040d0095a7 */ /* 0x000ea4000802007f */
[----:B--2---:R-:W-:Y:S05]  /*f640*/  @!P1 BRA `(.L_x_356) ;  /* 0xfffffffc00f09947 */ /* 0x004fea000383ffff */
[----:B------:R-:W-:Y:S05]  /*f650*/  BRA `(.L_x_376) ;  /* 0xfffffff0005c7947 */ /* 0x000fea000383ffff */
.L_x_365:
[----:B------:R-:W-:Y:S01]  /*f660*/  BSSY B0, `(.L_x_377) ;  /* 0x0000006000007945 */ /* 0x000fe20003800000 */
[----:B------:R-:W-:-:S07]  /*f670*/  IMAD.MOV.U32 R15, RZ, RZ, -0x1 ;  /* 0xffffffffff0f7424 */ /* 0x000fce00078e00ff */
[----:B------:R-:W-:Y:S05]  /*f680*/  WARPSYNC.COLLECTIVE R15, `(.L_x_378) ;  /* 0x000000000f0c7348 */ /* 0x000fea0003c00000 */
[----:B------:R-:W-:Y:S02]  /*f690*/  ELECT P6, UR62, PT ;  /* 0x00000000003e782f */ /* 0x000fe400038c0000 */
[----:B------:R-:W-:Y:S01]  /*f6a0*/  MOV R14, UR62 ;  /* 0x0000003e000e7c02 */ /* 0x000fe20008000f00 */
[----:B------:R-:W-:Y:S10]  /*f6b0*/  ENDCOLLECTIVE ;  /* 0x000000000000791b */ /* 0x000ff40003800000 */
.L_x_378:
[----:B------:R-:W-:Y:S05]  /*f6c0*/  BSYNC B0 ;  /* 0x0000000000007941 */ /* 0x000fea0003800000 */
.L_x_377:
[----:B------:R-:W-:Y:S05]  /*f6d0*/  BRA `(.L_x_379) ;  /* 0xfffffff800c87947 */ /* 0x000fea000383ffff */
.L_x_369:
[----:B0-----:R0:W1:Y:S02]  /*f6e0*/  SYNCS.PHASECHK.TRANS64.TRYWAIT P0, [R7+URZ], R2 ;  /* 0x00000002070075a7 */ /* 0x001064000800017f */
[----:B-1----:R-:W-:Y:S05]  /*f6f0*/  @!P0 NANOSLEEP.SYNCS 0x989680 ;  /* 0x009896800000895d */ /* 0x002fea0003900000 */
[----:B------:R-:W1:Y:S02]  /*f700*/  @!P0 SYNCS.PHASECHK.TRANS64 P0, [R7+URZ], R2 ;  /* 0x00000002070085a7 */ /* 0x000e64000800007f */
[----:B-1----:R-:W-:Y:S05]  /*f710*/  @!P0 BRA `(.L_x_369) ;  /* 0xfffffffc00f08947 */ /* 0x002fea000383ffff */
[----:B------:R-:W-:Y:S05]  /*f720*/  BRA `(.L_x_380) ;  /* 0xfffffffc000c7947 */ /* 0x000fea000383ffff */
.L_x_370:
[----:B0-----:R0:W1:Y:S02]  /*f730*/  SYNCS.PHASECHK.TRANS64.TRYWAIT P0, [R9+URZ], R4 ;  /* 0x00000004090075a7 */ /* 0x001064000800017f */
[----:B-1----:R-:W-:Y:S05]  /*f740*/  @!P0 NANOSLEEP.SYNCS 0x989680 ;  /* 0x009896800000895d */ /* 0x002fea0003900000 */
[----:B------:R-:W1:Y:S02]  /*f750*/  @!P0 SYNCS.PHASECHK.TRANS64 P0, [R9+URZ], R4 ;  /* 0x00000004090085a7 */ /* 0x000e64000800007f */
[----:B-1----:R-:W-:Y:S05]  /*f760*/  @!P0 BRA `(.L_x_370) ;  /* 0xfffffffc00f08947 */ /* 0x002fea000383ffff */
[----:B------:R-:W-:Y:S05]  /*f770*/  BRA `(.L_x_381) ;  /* 0xfffffffc001c7947 */ /* 0x000fea000383ffff */
.L_x_371:
[----:B-1----:R1:W2:Y:S02]  /*f780*/  SYNCS.PHASECHK.TRANS64.TRYWAIT P0, [R6+URZ], R5 ;  /* 0x00000005060075a7 */ /* 0x0022a4000800017f */
[----:B--2---:R-:W-:Y:S05]  /*f790*/  @!P0 NANOSLEEP.SYNCS 0x989680 ;  /* 0x009896800000895d */ /* 0x004fea0003900000 */
[----:B------:R-:W2:Y:S02]  /*f7a0*/  @!P0 SYNCS.PHASECHK.TRANS64 P0, [R6+URZ], R5 ;  /* 0x00000005060085a7 */ /* 0x000ea4000800007f */
[----:B--2---:R-:W-:Y:S05]  /*f7b0*/  @!P0 BRA `(.L_x_371) ;  /* 0xfffffffc00f08947 */ /* 0x004fea000383ffff */
[----:B------:R-:W-:Y:S05]  /*f7c0*/  BRA `(.L_x_382) ;  /* 0xfffffffc00247947 */ /* 0x000fea000383ffff */
.L_x_383:
[----:B------:R-:W-:-:S00]  /*f7d0*/  BRA `(.L_x_383) ;  /* 0xfffffffc00fc7947 */ /* 0x000fc0000383ffff */
[----:B------:R-:W-:-:S00]  /*f7e0*/  NOP ;  /* 0x0000000000007918 */ /* 0x000fc00000000000 */
        /* <DEDUP_REMOVED lines=9> */
.L_x_384:


//--------------------- .nv.global.init           --------------------------
	.section	.nv.global.init,"aw",@progbits
.nv.global.init:
	.type		$str$22,@object
	.size		$str$22,($str$23 - $str$22)
$str$22:
        /*0000*/ 	.byte	0x6b, 0x5f, 0x74, 0x69, 0x6c, 0x65, 0x5f, 0x63, 0x6f, 0x75, 0x6e, 0x74, 0x20, 0x3e, 0x3d, 0x20
        /*0010*/ 	.byte	0x31, 0x00
	.type		$str$23,@object
	.size		$str$23,(__unnamed_1 - $str$23)
$str$23:
        /*0012*/ 	.byte	0x2f, 0x74, 0x6d, 0x70, 0x2f, 0x63, 0x75, 0x74, 0x6c, 0x61, 0x73, 0x73, 0x5f, 0x73, 0x77, 0x65
        /*0022*/ 	.byte	0x65, 0x70, 0x5f, 0x73, 0x72, 0x63, 0x2f, 0x69, 0x6e, 0x63, 0x6c, 0x75, 0x64, 0x65, 0x2f, 0x63
        /*0032*/ 	.byte	0x75, 0x74, 0x6c, 0x61, 0x73, 0x73, 0x2f, 0x67, 0x65, 0x6d, 0x6d, 0x2f, 0x63, 0x6f, 0x6c, 0x6c
        /*0042*/ 	.byte	0x65, 0x63, 0x74, 0x69, 0x76, 0x65, 0x2f, 0x73, 0x6d, 0x39, 0x30, 0x5f, 0x6d, 0x6d, 0x61, 0x5f
        /*0052*/ 	.byte	0x74, 0x6d, 0x61, 0x5f, 0x67, 0x6d, 0x6d, 0x61, 0x5f, 0x73, 0x73, 0x5f, 0x77, 0x61, 0x72, 0x70
        /*0062*/ 	.byte	0x73, 0x70, 0x65, 0x63, 0x69, 0x61, 0x6c, 0x69, 0x7a, 0x65, 0x64, 0x2e, 0x68, 0x70, 0x70, 0x00
	.type		__unnamed_1,@object
	.size		__unnamed_1,(.L_0 - __unnamed_1)
__unnamed_1:
        /*0072*/ 	.byte	0x76, 0x6f, 0x69, 0x64, 0x20, 0x63, 0x75, 0x74, 0x6c, 0x61, 0x73, 0x73, 0x3a, 0x3a, 0x67, 0x65
        /* <DEDUP_REMOVED lines=180> */
        /*0bc2*/ 	.byte	0x74, 0x69, 0x74, 0x79, 0x5d, 0x00
.L_0:


//--------------------- .nv.shared._ZN7cutlass13device_kernelINS_4gemm6kernel13GemmUniversalIN4cute5tupleIJiiiiEEENS1_10collective13CollectiveMmaINS1_34MainloopSm90TmaGmmaWarpSpecializedILi4ENS5_IJNS4_1CILi1EEESB_SB_EEENS1_35KernelTmaWarpSpecializedCooperativeEEENS5_IJNSA_ILi256EEENSA_ILi160EEENSA_ILi64EEEEEENS_10bfloat16_tENS5_IJlSB_lEEESJ_SK_NS4_8TiledMMAINS4_8MMA_AtomIJNS4_4SM904GMMA27MMA_64x32x16_F32BF16BF16_SSILNSO_5MajorE0ELSQ_0ELNSO_7ScaleInE1ELSR_1EEEEEENS4_6LayoutINS5_IJNSA_ILi2EEESB_SB_EEENS5_IJSB_NSA_ILi0EEESX_EEEEENS5_IJNS4_10UnderscoreES10_S10_EEEEENS4_13SM90_TMA_LOADENS4_14ComposedLayoutINS4_7SwizzleILi3ELi4ELi3EEENS4_18smem_ptr_flag_bitsILi16EEENSU_INS5_IJNSA_ILi8EEESH_EEENS5_IJSH_SB_EEEEEEEvNS4_8identityES13_S1D_vS1E_EENS_8epilogue10collective6detail29Sm90TmaWarpSpecializedAdapterINS1H_15DefaultEpilogueISJ_SK_SK_NS1G_6thread17LinearCombinationISJ_Li1EffLNS1L_9ScaleType4KindE0ELNS_15FloatRoundStyleE2ESJ_EENS1_15EpilogueDefaultEEEEEvvEEEEvNT_6ParamsE --------------------------
	.section	.nv.shared._ZN7cutlass13device_kernelINS_4gemm6kernel13GemmUniversalIN4cute5tupleIJiiiiEEENS1_10collective13CollectiveMmaINS1_34MainloopSm90TmaGmmaWarpSpecializedILi4ENS5_IJNS4_1CILi1EEESB_SB_EEENS1_35KernelTmaWarpSpecializedCooperativeEEENS5_IJNSA_ILi256EEENSA_ILi160EEENSA_ILi64EEEEEENS_10bfloat16_tENS5_IJlSB_lEEESJ_SK_NS4_8TiledMMAINS4_8MMA_AtomIJNS4_4SM904GMMA27MMA_64x32x16_F32BF16BF16_SSILNSO_5MajorE0ELSQ_0ELNSO_7ScaleInE1ELSR_1EEEEEENS4_6LayoutINS5_IJNSA_ILi2EEESB_SB_EEENS5_IJSB_NSA_ILi0EEESX_EEEEENS5_IJNS4_10UnderscoreES10_S10_EEEEENS4_13SM90_TMA_LOADENS4_14ComposedLayoutINS4_7SwizzleILi3ELi4ELi3EEENS4_18smem_ptr_flag_bitsILi16EEENSU_INS5_IJNSA_ILi8EEESH_EEENS5_IJSH_SB_EEEEEEEvNS4_8identityES13_S1D_vS1E_EENS_8epilogue10collective6detail29Sm90TmaWarpSpecializedAdapterINS1H_15DefaultEpilogueISJ_SK_SK_NS1G_6thread17LinearCombinationISJ_Li1EffLNS1L_9ScaleType4KindE0ELNS_15FloatRoundStyleE2ESJ_EENS1_15EpilogueDefaultEEEEEvvEEEEvNT_6ParamsE,"aw",@nobits
	.sectionflags	@""
	.align	16
	.zero		1024


//--------------------- .nv.shared.reserved.0     --------------------------
	.section	.nv.shared.reserved.0,"aw",@nobits
	.weak		__nv_reservedSMEM_offset_0_alias
	.size		__nv_reservedSMEM_offset_0_alias, 0, 0
	.other		__nv_reservedSMEM_offset_0_alias,@"STO_CUDA_RESERVED_SHARED STV_DEFAULT"
__nv_reservedSMEM_offset_0_alias:
	.zero		0


//--------------------- .nv.global                --------------------------
	.section	.nv.global,"aw",@nobits
.nv.global:
	.type		_ZN40_INTERNAL_a50de047_4_k_cu_a7c0e655_162154cute1_E,@object
	.size		_ZN40_INTERNAL_a50de047_4_k_cu_a7c0e655_162154cute1_E,(_ZN40_INTERNAL_a50de047_4_k_cu_a7c0e655_162154cuda3std3__45__cpo6cbeginE - _ZN40_INTERNAL_a50de047_4_k_cu_a7c0e655_162154cute1_E)
_ZN40_INTERNAL_a50de047_4_k_cu_a7c0e655_162154cute1_E:
	.zero		1
	.type		_ZN40_INTERNAL_a50de047_4_k_cu_a7c0e655_162154cuda3std3__45__cpo6cbeginE,@object
	.size		_ZN40_INTERNAL_a50de047_4_k_cu_a7c0e655_162154cuda3std3__45__cpo6cbeginE,(_ZN40_INTERNAL_a50de047_4_k_cu_a7c0e655_162154cuda3std3__48in_placeE - _ZN40_INTERNAL_a50de047_4_k_cu_a7c0e655_162154cuda3std3__45__cpo6cbeginE)
_ZN40_INTERNAL_a50de047_4_k_cu_a7c0e655_162154cuda3std3__45__cpo6cbeginE:
	.zero		1
	.type		_ZN40_INTERNAL_a50de047_4_k_cu_a7c0e655_162154cuda3std3__48in_placeE,@object
	.size		_ZN40_INTERNAL_a50de047_4_k_cu_a7c0e655_162154cuda3std3__48in_placeE,(_ZN40_INTERNAL_a50de047_4_k_cu_a7c0e655_162154cuda3std6ranges3__45__cpo9iter_moveE - _ZN40_INTERNAL_a50de047_4_k_cu_a7c0e655_162154cuda3std3__48in_placeE)
_ZN40_INTERNAL_a50de047_4_k_cu_a7c0e655_162154cuda3std3__48in_placeE:
	.zero		1
	.type		_ZN40_INTERNAL_a50de047_4_k_cu_a7c0e655_162154cuda3std6ranges3__45__cpo9iter_moveE,@object
	.size		_ZN40_INTERNAL_a50de047_4_k_cu_a7c0e655_162154cuda3std6ranges3__45__cpo9iter_moveE,(_ZN40_INTERNAL_a50de047_4_k_cu_a7c0e655_162154cuda3std3__45__cpo5beginE - _ZN40_INTERNAL_a50de047_4_k_cu_a7c0e655_162154cuda3std6ranges3__45__cpo9iter_moveE)
_ZN40_INTERNAL_a50de047_4_k_cu_a7c0e655_162154cuda3std6ranges3__45__cpo9iter_moveE:
	.zero		1
	.type		_ZN40_INTERNAL_a50de047_4_k_cu_a7c0e655_162154cuda3std3__45__cpo5beginE,@object
	.size		_ZN40_INTERNAL_a50de047_4_k_cu_a7c0e655_162154cuda3std3__45__cpo5beginE,(_ZN40_INTERNAL_a50de047_4_k_cu_a7c0e655_162154cuda3std3__442_GLOBAL__N__a50de047_4_k_cu_a7c0e655_162156ignoreE - _ZN40_INTERNAL_a50de047_4_k_cu_a7c0e655_162154cuda3std3__45__cpo5beginE)
_ZN40_INTERNAL_a50de047_4_k_cu_a7c0e655_162154cuda3std3__45__cpo5beginE:
	.zero		1
	.type		_ZN40_INTERNAL_a50de047_4_k_cu_a7c0e655_162154cuda3std3__442_GLOBAL__N__a50de047_4_k_cu_a7c0e655_162156ignoreE,@object
	.size		_ZN40_INTERNAL_a50de047_4_k_cu_a7c0e655_162154cuda3std3__442_GLOBAL__N__a50de047_4_k_cu_a7c0e655_162156ignoreE,(_ZN40_INTERNAL_a50de047_4_k_cu_a7c0e655_162154cute7productE - _ZN40_INTERNAL_a50de047_4_k_cu_a7c0e655_162154cuda3std3__442_GLOBAL__N__a50de047_4_k_cu_a7c0e655_162156ignoreE)
_ZN40_INTERNAL_a50de047_4_k_cu_a7c0e655_162154cuda3std3__442_GLOBAL__N__a50de047_4_k_cu_a7c0e655_162156ignoreE:
	.zero		1
	.type		_ZN40_INTERNAL_a50de047_4_k_cu_a7c0e655_162154cute7productE,@object
	.size		_ZN40_INTERNAL_a50de047_4_k_cu_a7c0e655_162154cute7productE,(_ZN40_INTERNAL_a50de047_4_k_cu_a7c0e655_162154cuda3std3__45__cpo3endE - _ZN40_INTERNAL_a50de047_4_k_cu_a7c0e655_162154cute7productE)
_ZN40_INTERNAL_a50de047_4_k_cu_a7c0e655_162154cute7productE:
	.zero		1
	.type		_ZN40_INTERNAL_a50de047_4_k_cu_a7c0e655_162154cuda3std3__45__cpo3endE,@object
	.size		_ZN40_INTERNAL_a50de047_4_k_cu_a7c0e655_162154cuda3std3__45__cpo3endE,(_ZN40_INTERNAL_a50de047_4_k_cu_a7c0e655_162154cuda3std3__419piecewise_constructE - _ZN40_INTERNAL_a50de047_4_k_cu_a7c0e655_162154cuda3std3__45__cpo3endE)
_ZN40_INTERNAL_a50de047_4_k_cu_a7c0e655_162154cuda3std3__45__cpo3endE:
	.zero		1
	.type		_ZN40_INTERNAL_a50de047_4_k_cu_a7c0e655_162154cuda3std3__419piecewise_constructE,@object
	.size		_ZN40_INTERNAL_a50de047_4_k_cu_a7c0e655_162154cuda3std3__419piecewise_constructE,(_ZN40_INTERNAL_a50de047_4_k_cu_a7c0e655_162154cuda3std3__45__cpo4cendE - _ZN40_INTERNAL_a50de047_4_k_cu_a7c0e655_162154cuda3std3__419piecewise_constructE)
_ZN40_INTERNAL_a50de047_4_k_cu_a7c0e655_162154cuda3std3__419piecewise_constructE:
	.zero		1
	.type		_ZN40_INTERNAL_a50de047_4_k_cu_a7c0e655_162154cuda3std3__45__cpo4cendE,@object
	.size		_ZN40_INTERNAL_a50de047_4_k_cu_a7c0e655_162154cuda3std3__45__cpo4cendE,(_ZN40_INTERNAL_a50de047_4_k_cu_a7c0e655_162154cuda3std6ranges3__45__cpo4swapE - _ZN40_INTERNAL_a50de047_4_k_cu_a7c0e655_162154cuda3std3__45__cpo4cendE)
_ZN40_INTERNAL_a50de047_4_k_cu_a7c0e655_162154cuda3std3__45__cpo4cendE:
	.zero		1
	.type		_ZN40_INTERNAL_a50de047_4_k_cu_a7c0e655_162154cuda3std6ranges3__45__cpo4swapE,@object
	.size		_ZN40_INTERNAL_a50de047_4_k_cu_a7c0e655_162154cuda3std6ranges3__45__cpo4swapE,(.L_8 - _ZN40_INTERNAL_a50de047_4_k_cu_a7c0e655_162154cuda3std6ranges3__45__cpo4swapE)
_ZN40_INTERNAL_a50de047_4_k_cu_a7c0e655_162154cuda3std6ranges3__45__cpo4swapE:
	.zero		1
.L_8:


//--------------------- .nv.constant0._ZN7cutlass13device_kernelINS_4gemm6kernel13GemmUniversalIN4cute5tupleIJiiiiEEENS1_10collective13CollectiveMmaINS1_34MainloopSm90TmaGmmaWarpSpecializedILi4ENS5_IJNS4_1CILi1EEESB_SB_EEENS1_35KernelTmaWarpSpecializedCooperativeEEENS5_IJNSA_ILi256EEENSA_ILi160EEENSA_ILi64EEEEEENS_10bfloat16_tENS5_IJlSB_lEEESJ_SK_NS4_8TiledMMAINS4_8MMA_AtomIJNS4_4SM904GMMA27MMA_64x32x16_F32BF16BF16_SSILNSO_5MajorE0ELSQ_0ELNSO_7ScaleInE1ELSR_1EEEEEENS4_6LayoutINS5_IJNSA_ILi2EEESB_SB_EEENS5_IJSB_NSA_ILi0EEESX_EEEEENS5_IJNS4_10UnderscoreES10_S10_EEEEENS4_13SM90_TMA_LOADENS4_14ComposedLayoutINS4_7SwizzleILi3ELi4ELi3EEENS4_18smem_ptr_flag_bitsILi16EEENSU_INS5_IJNSA_ILi8EEESH_EEENS5_IJSH_SB_EEEEEEEvNS4_8identityES13_S1D_vS1E_EENS_8epilogue10collective6detail29Sm90TmaWarpSpecializedAdapterINS1H_15DefaultEpilogueISJ_SK_SK_NS1G_6thread17LinearCombinationISJ_Li1EffLNS1L_9ScaleType4KindE0ELNS_15FloatRoundStyleE2ESJ_EENS1_15EpilogueDefaultEEEEEvvEEEEvNT_6ParamsE --------------------------
	.section	.nv.constant0._ZN7cutlass13device_kernelINS_4gemm6kernel13GemmUniversalIN4cute5tupleIJiiiiEEENS1_10collective13CollectiveMmaINS1_34MainloopSm90TmaGmmaWarpSpecializedILi4ENS5_IJNS4_1CILi1EEESB_SB_EEENS1_35KernelTmaWarpSpecializedCooperativeEEENS5_IJNSA_ILi256EEENSA_ILi160EEENSA_ILi64EEEEEENS_10bfloat16_tENS5_IJlSB_lEEESJ_SK_NS4_8TiledMMAINS4_8MMA_AtomIJNS4_4SM904GMMA27MMA_64x32x16_F32BF16BF16_SSILNSO_5MajorE0ELSQ_0ELNSO_7ScaleInE1ELSR_1EEEEEENS4_6LayoutINS5_IJNSA_ILi2EEESB_SB_EEENS5_IJSB_NSA_ILi0EEESX_EEEEENS5_IJNS4_10UnderscoreES10_S10_EEEEENS4_13SM90_TMA_LOADENS4_14ComposedLayoutINS4_7SwizzleILi3ELi4ELi3EEENS4_18smem_ptr_flag_bitsILi16EEENSU_INS5_IJNSA_ILi8EEESH_EEENS5_IJSH_SB_EEEEEEEvNS4_8identityES13_S1D_vS1E_EENS_8epilogue10collective6detail29Sm90TmaWarpSpecializedAdapterINS1H_15DefaultEpilogueISJ_SK_SK_NS1G_6thread17LinearCombinationISJ_Li1EffLNS1L_9ScaleType4KindE0ELNS_15FloatRoundStyleE2ESJ_EENS1_15EpilogueDefaultEEEEEvvEEEEvNT_6ParamsE,"a",@progbits
	.sectionflags	@""
	.align	4
.nv.constant0._ZN7cutlass13device_kernelINS_4gemm6kernel13GemmUniversalIN4cute5tupleIJiiiiEEENS1_10collective13CollectiveMmaINS1_34MainloopSm90TmaGmmaWarpSpecializedILi4ENS5_IJNS4_1CILi1EEESB_SB_EEENS1_35KernelTmaWarpSpecializedCooperativeEEENS5_IJNSA_ILi256EEENSA_ILi160EEENSA_ILi64EEEEEENS_10bfloat16_tENS5_IJlSB_lEEESJ_SK_NS4_8TiledMMAINS4_8MMA_AtomIJNS4_4SM904GMMA27MMA_64x32x16_F32BF16BF16_SSILNSO_5MajorE0ELSQ_0ELNSO_7ScaleInE1ELSR_1EEEEEENS4_6LayoutINS5_IJNSA_ILi2EEESB_SB_EEENS5_IJSB_NSA_ILi0EEESX_EEEEENS5_IJNS4_10UnderscoreES10_S10_EEEEENS4_13SM90_TMA_LOADENS4_14ComposedLayoutINS4_7SwizzleILi3ELi4ELi3EEENS4_18smem_ptr_flag_bitsILi16EEENSU_INS5_IJNSA_ILi8EEESH_EEENS5_IJSH_SB_EEEEEEEvNS4_8identityES13_S1D_vS1E_EENS_8epilogue10collective6detail29Sm90TmaWarpSpecializedAdapterINS1H_15DefaultEpilogueISJ_SK_SK_NS1G_6thread17LinearCombinationISJ_Li1EffLNS1L_9ScaleType4KindE0ELNS_15FloatRoundStyleE2ESJ_EENS1_15EpilogueDefaultEEEEEvvEEEEvNT_6ParamsE:
	.zero		1664


//--------------------- SYMBOLS --------------------------

	.type		.nv.reservedSmem.offset0,@object
	.size		.nv.reservedSmem.offset0,0x4
	.type		__assertfail,@function
